//
// Generated by NVIDIA NVVM Compiler
//
// Compiler Build ID: CL-36424714
// Cuda compilation tools, release 13.0, V13.0.88
// Based on NVVM 20.0.0
//

.version 9.0
.target sm_100
.address_size 64

	// .globl	_Z11gemm_kernelILi128ELi128ELi16ELi3ELi4ELi4EEvPK6__halfS2_PS0_iiiib
.extern .shared .align 16 .b8 smem[];

.visible .entry _Z11gemm_kernelILi128ELi128ELi16ELi3ELi4ELi4EEvPK6__halfS2_PS0_iiiib(
	.param .u64 .ptr .align 1 _Z11gemm_kernelILi128ELi128ELi16ELi3ELi4ELi4EEvPK6__halfS2_PS0_iiiib_param_0,
	.param .u64 .ptr .align 1 _Z11gemm_kernelILi128ELi128ELi16ELi3ELi4ELi4EEvPK6__halfS2_PS0_iiiib_param_1,
	.param .u64 .ptr .align 1 _Z11gemm_kernelILi128ELi128ELi16ELi3ELi4ELi4EEvPK6__halfS2_PS0_iiiib_param_2,
	.param .u32 _Z11gemm_kernelILi128ELi128ELi16ELi3ELi4ELi4EEvPK6__halfS2_PS0_iiiib_param_3,
	.param .u32 _Z11gemm_kernelILi128ELi128ELi16ELi3ELi4ELi4EEvPK6__halfS2_PS0_iiiib_param_4,
	.param .u32 _Z11gemm_kernelILi128ELi128ELi16ELi3ELi4ELi4EEvPK6__halfS2_PS0_iiiib_param_5,
	.param .u32 _Z11gemm_kernelILi128ELi128ELi16ELi3ELi4ELi4EEvPK6__halfS2_PS0_iiiib_param_6,
	.param .u8 _Z11gemm_kernelILi128ELi128ELi16ELi3ELi4ELi4EEvPK6__halfS2_PS0_iiiib_param_7
)
{
	.reg .pred 	%p<65>;
	.reg .b16 	%rs<3>;
	.reg .b32 	%r<476>;
	.reg .b32 	%f<2>;
	.reg .b64 	%rd<71>;

	ld.param.u32 	%r139, [_Z11gemm_kernelILi128ELi128ELi16ELi3ELi4ELi4EEvPK6__halfS2_PS0_iiiib_param_3];
	ld.param.u32 	%r140, [_Z11gemm_kernelILi128ELi128ELi16ELi3ELi4ELi4EEvPK6__halfS2_PS0_iiiib_param_4];
	ld.param.u32 	%r141, [_Z11gemm_kernelILi128ELi128ELi16ELi3ELi4ELi4EEvPK6__halfS2_PS0_iiiib_param_5];
	ld.param.u32 	%r142, [_Z11gemm_kernelILi128ELi128ELi16ELi3ELi4ELi4EEvPK6__halfS2_PS0_iiiib_param_6];
	ld.param.s8 	%rs1, [_Z11gemm_kernelILi128ELi128ELi16ELi3ELi4ELi4EEvPK6__halfS2_PS0_iiiib_param_7];
	setp.eq.s16 	%p1, %rs1, 0;
	setp.lt.s32 	%p2, %r142, 1;
	or.pred  	%p3, %p2, %p1;
	@%p3 bra 	$L__BB0_2;
	add.s32 	%r143, %r140, 127;
	shr.s32 	%r144, %r143, 31;
	shr.u32 	%r145, %r144, 25;
	add.s32 	%r146, %r143, %r145;
	shr.s32 	%r147, %r146, 7;
	max.u32 	%r148, %r142, 128;
	shr.u32 	%r149, %r148, 7;
	mov.u32 	%r150, %ctaid.y;
	mov.u32 	%r151, %ctaid.x;
	mad.lo.s32 	%r152, %r147, %r150, %r151;
	add.s32 	%r153, %r139, 127;
	shr.s32 	%r154, %r153, 31;
	shr.u32 	%r155, %r154, 25;
	add.s32 	%r156, %r153, %r155;
	shr.s32 	%r157, %r156, 7;
	mul.lo.s32 	%r158, %r149, %r157;
	div.s32 	%r159, %r152, %r158;
	div.s32 	%r160, %r152, %r149;
	mul.lo.s32 	%r161, %r160, %r149;
	sub.s32 	%r162, %r152, %r161;
	mad.lo.s32 	%r163, %r159, %r149, %r162;
	rem.s32 	%r425, %r163, %r147;
	rem.s32 	%r424, %r160, %r157;
	bra.uni 	$L__BB0_3;
$L__BB0_2:
	mov.u32 	%r425, %ctaid.x;
	mov.u32 	%r424, %ctaid.y;
$L__BB0_3:
	shl.b32 	%r7, %r425, 7;
	setp.ge.s32 	%p4, %r7, %r140;
	shl.b32 	%r8, %r424, 7;
	setp.ge.s32 	%p5, %r8, %r139;
	or.pred  	%p6, %p4, %p5;
	@%p6 bra 	$L__BB0_42;
	mov.u32 	%r9, %tid.x;
	mov.f32 	%f1, 0f00000000;
	// begin inline asm
	{  cvt.rn.f16.f32 %rs2, %f1;}

	// end inline asm
	mov.b32 	%r460, {%rs2, %rs2};
	add.s32 	%r164, %r141, 15;
	shr.s32 	%r165, %r164, 31;
	shr.u32 	%r166, %r165, 28;
	add.s32 	%r167, %r164, %r166;
	shr.s32 	%r11, %r167, 4;
	setp.lt.s32 	%p7, %r141, 1;
	mov.u32 	%r461, %r460;
	mov.u32 	%r462, %r460;
	mov.u32 	%r463, %r460;
	mov.u32 	%r464, %r460;
	mov.u32 	%r465, %r460;
	mov.u32 	%r466, %r460;
	mov.u32 	%r467, %r460;
	mov.u32 	%r468, %r460;
	mov.u32 	%r469, %r460;
	mov.u32 	%r470, %r460;
	mov.u32 	%r471, %r460;
	mov.u32 	%r472, %r460;
	mov.u32 	%r473, %r460;
	mov.u32 	%r474, %r460;
	mov.u32 	%r475, %r460;
	@%p7 bra 	$L__BB0_34;
	ld.param.u64 	%rd61, [_Z11gemm_kernelILi128ELi128ELi16ELi3ELi4ELi4EEvPK6__halfS2_PS0_iiiib_param_0];
	shl.b32 	%r168, %r9, 3;
	setp.lt.u32 	%p8, %r9, 256;
	and.b32  	%r12, %r168, 8;
	shr.u32 	%r169, %r9, 1;
	add.s32 	%r13, %r169, %r8;
	mul.lo.s32 	%r170, %r13, %r141;
	cvt.s64.s32 	%rd1, %r170;
	and.b32  	%r171, %r168, 120;
	shr.u32 	%r14, %r9, 4;
	add.s32 	%r172, %r171, %r7;
	add.s32 	%r15, %r172, 8;
	and.b32  	%r16, %r168, 2040;
	cvt.s64.s32 	%rd2, %r172;
	shl.b32 	%r173, %r9, 4;
	and.b32  	%r174, %r173, 4080;
	mov.u32 	%r175, smem;
	add.s32 	%r17, %r175, %r174;
	cvt.u64.u32 	%rd11, %r12;
	add.s64 	%rd12, %rd1, %rd11;
	shl.b64 	%rd13, %rd12, 1;
	add.s64 	%rd3, %rd61, %rd13;
	@%p8 bra 	$L__BB0_43;
$L__BB0_6:
	setp.le.s32 	%p12, %r15, %r140;
	setp.lt.u32 	%p13, %r9, 256;
	setp.lt.u32 	%p14, %r14, %r141;
	and.pred  	%p15, %p14, %p13;
	and.pred  	%p16, %p15, %p12;
	shl.b32 	%r179, %r16, 1;
	add.s32 	%r181, %r175, %r179;
	add.s32 	%r19, %r181, 12288;
	@%p16 bra 	$L__BB0_7;
	bra.uni 	$L__BB0_8;
$L__BB0_7:
	ld.param.u64 	%rd65, [_Z11gemm_kernelILi128ELi128ELi16ELi3ELi4ELi4EEvPK6__halfS2_PS0_iiiib_param_1];
	mul.lo.s32 	%r183, %r14, %r140;
	cvt.s64.s32 	%rd16, %r183;
	add.s64 	%rd17, %rd16, %rd2;
	shl.b64 	%rd18, %rd17, 1;
	add.s64 	%rd15, %rd65, %rd18;
	// begin inline asm
	cp.async.cg.shared.global [%r19], [%rd15], 16, 16;
	// end inline asm
$L__BB0_8:
	// begin inline asm
	cp.async.commit_group;
	// end inline asm
	setp.lt.u32 	%p17, %r141, 17;
	@%p17 bra 	$L__BB0_9;
	bra.uni 	$L__BB0_45;
$L__BB0_9:
	max.s32 	%r18, %r11, 1;
	setp.lt.u32 	%p25, %r141, 17;
	mov.b32 	%r459, 0;
	mov.u32 	%r461, %r460;
	mov.u32 	%r462, %r460;
	mov.u32 	%r463, %r460;
	mov.u32 	%r464, %r460;
	mov.u32 	%r465, %r460;
	mov.u32 	%r466, %r460;
	mov.u32 	%r467, %r460;
	mov.u32 	%r468, %r460;
	mov.u32 	%r469, %r460;
	mov.u32 	%r470, %r460;
	mov.u32 	%r471, %r460;
	mov.u32 	%r472, %r460;
	mov.u32 	%r473, %r460;
	mov.u32 	%r474, %r460;
	mov.u32 	%r475, %r460;
	@%p25 bra 	$L__BB0_26;
	mov.b32 	%r442, 0;
	shl.b32 	%r196, %r9, 2;
	and.b32  	%r197, %r196, 3584;
	mov.u32 	%r461, %r460;
	mov.u32 	%r462, %r460;
	mov.u32 	%r463, %r460;
	mov.u32 	%r464, %r460;
	mov.u32 	%r465, %r460;
	mov.u32 	%r466, %r460;
	mov.u32 	%r467, %r460;
	mov.u32 	%r468, %r460;
	mov.u32 	%r469, %r460;
	mov.u32 	%r470, %r460;
	mov.u32 	%r471, %r460;
	mov.u32 	%r472, %r460;
	mov.u32 	%r473, %r460;
	mov.u32 	%r474, %r460;
	mov.u32 	%r475, %r460;
$L__BB0_11:
	mul.hi.u32 	%r191, %r442, -1431655765;
	shr.u32 	%r192, %r191, 1;
	mul.lo.s32 	%r193, %r192, 3;
	sub.s32 	%r194, %r442, %r193;
	add.s32 	%r38, %r442, 2;
	// begin inline asm
	cp.async.wait_group 1;
	// end inline asm
	bar.sync 	0;
	shl.b32 	%r195, %r194, 11;
	add.s32 	%r198, %r197, %r195;
	shl.b32 	%r199, %r198, 1;
	mov.u32 	%r200, smem;
	add.s32 	%r201, %r200, %r199;
	mov.b32 	%r202, 16;
	wmma.load.a.sync.aligned.row.m16n16k16.shared.f16 	{%r203, %r204, %r205, %r206, %r207, %r208, %r209, %r210}, [%r201], %r202;
	add.s32 	%r211, %r201, 512;
	wmma.load.a.sync.aligned.row.m16n16k16.shared.f16 	{%r212, %r213, %r214, %r215, %r216, %r217, %r218, %r219}, [%r211], %r202;
	shl.b32 	%r220, %r194, 12;
	shl.b32 	%r221, %r9, 1;
	and.b32  	%r222, %r221, 192;
	or.b32  	%r223, %r222, %r220;
	add.s32 	%r224, %r200, %r223;
	add.s32 	%r225, %r224, 12288;
	mov.b32 	%r226, 128;
	wmma.load.b.sync.aligned.row.m16n16k16.shared.f16 	{%r227, %r228, %r229, %r230, %r231, %r232, %r233, %r234}, [%r225], %r226;
	add.s32 	%r235, %r224, 12320;
	wmma.load.b.sync.aligned.row.m16n16k16.shared.f16 	{%r236, %r237, %r238, %r239, %r240, %r241, %r242, %r243}, [%r235], %r226;
	wmma.mma.sync.aligned.row.row.m16n16k16.f16.f16 {%r39, %r40, %r41, %r42}, {%r203, %r204, %r205, %r206, %r207, %r208, %r209, %r210}, {%r227, %r228, %r229, %r230, %r231, %r232, %r233, %r234}, {%r475, %r474, %r473, %r472};
	wmma.mma.sync.aligned.row.row.m16n16k16.f16.f16 {%r43, %r44, %r45, %r46}, {%r203, %r204, %r205, %r206, %r207, %r208, %r209, %r210}, {%r236, %r237, %r238, %r239, %r240, %r241, %r242, %r243}, {%r471, %r470, %r469, %r468};
	wmma.mma.sync.aligned.row.row.m16n16k16.f16.f16 {%r47, %r48, %r49, %r50}, {%r212, %r213, %r214, %r215, %r216, %r217, %r218, %r219}, {%r227, %r228, %r229, %r230, %r231, %r232, %r233, %r234}, {%r467, %r466, %r465, %r464};
	wmma.mma.sync.aligned.row.row.m16n16k16.f16.f16 {%r51, %r52, %r53, %r54}, {%r212, %r213, %r214, %r215, %r216, %r217, %r218, %r219}, {%r236, %r237, %r238, %r239, %r240, %r241, %r242, %r243}, {%r463, %r462, %r461, %r460};
	setp.ge.s32 	%p26, %r38, %r11;
	@%p26 bra 	$L__BB0_18;
	setp.gt.u32 	%p27, %r9, 255;
	mul.hi.u32 	%r244, %r38, -1431655765;
	shr.u32 	%r245, %r244, 1;
	mul.lo.s32 	%r246, %r245, 3;
	sub.s32 	%r247, %r38, %r246;
	shl.b32 	%r55, %r38, 4;
	shl.b32 	%r56, %r247, 11;
	@%p27 bra 	$L__BB0_17;
	setp.ge.s32 	%p28, %r13, %r139;
	add.s32 	%r57, %r12, %r55;
	add.s32 	%r249, %r57, 8;
	setp.gt.s32 	%p29, %r249, %r141;
	or.pred  	%p30, %p28, %p29;
	@%p30 bra 	$L__BB0_15;
	ld.param.u64 	%rd62, [_Z11gemm_kernelILi128ELi128ELi16ELi3ELi4ELi4EEvPK6__halfS2_PS0_iiiib_param_0];
	shl.b32 	%r251, %r56, 1;
	add.s32 	%r250, %r17, %r251;
	cvt.u64.u32 	%rd25, %r57;
	add.s64 	%rd26, %rd1, %rd25;
	shl.b64 	%rd27, %rd26, 1;
	add.s64 	%rd24, %rd62, %rd27;
	// begin inline asm
	cp.async.cg.shared.global [%r250], [%rd24], 16, 16;
	// end inline asm
$L__BB0_15:
	shl.b32 	%r253, %r9, 3;
	and.b32  	%r254, %r253, 120;
	add.s32 	%r255, %r254, %r7;
	add.s32 	%r256, %r255, 8;
	setp.gt.s32 	%p31, %r256, %r140;
	shr.u32 	%r257, %r9, 4;
	add.s32 	%r58, %r257, %r55;
	setp.ge.s32 	%p32, %r58, %r141;
	or.pred  	%p33, %p32, %p31;
	@%p33 bra 	$L__BB0_17;
	ld.param.u64 	%rd67, [_Z11gemm_kernelILi128ELi128ELi16ELi3ELi4ELi4EEvPK6__halfS2_PS0_iiiib_param_1];
	shl.b32 	%r259, %r56, 1;
	add.s32 	%r258, %r19, %r259;
	mul.lo.s32 	%r260, %r58, %r140;
	cvt.s64.s32 	%rd29, %r260;
	cvt.s64.s32 	%rd30, %r255;
	add.s64 	%rd31, %rd29, %rd30;
	shl.b64 	%rd32, %rd31, 1;
	add.s64 	%rd28, %rd67, %rd32;
	// begin inline asm
	cp.async.cg.shared.global [%r258], [%rd28], 16, 16;
	// end inline asm
$L__BB0_17:
	// begin inline asm
	cp.async.commit_group;
	// end inline asm
$L__BB0_18:
	add.s32 	%r264, %r442, 1;
	mul.hi.u32 	%r265, %r264, -1431655765;
	shr.u32 	%r266, %r265, 1;
	mul.lo.s32 	%r267, %r266, 3;
	sub.s32 	%r268, %r264, %r267;
	add.s32 	%r59, %r442, 3;
	// begin inline asm
	cp.async.wait_group 1;
	// end inline asm
	bar.sync 	0;
	shl.b32 	%r269, %r268, 11;
	shl.b32 	%r270, %r9, 2;
	and.b32  	%r271, %r270, 3584;
	add.s32 	%r272, %r271, %r269;
	shl.b32 	%r273, %r272, 1;
	mov.u32 	%r274, smem;
	add.s32 	%r275, %r274, %r273;
	mov.b32 	%r276, 16;
	wmma.load.a.sync.aligned.row.m16n16k16.shared.f16 	{%r277, %r278, %r279, %r280, %r281, %r282, %r283, %r284}, [%r275], %r276;
	add.s32 	%r285, %r275, 512;
	wmma.load.a.sync.aligned.row.m16n16k16.shared.f16 	{%r286, %r287, %r288, %r289, %r290, %r291, %r292, %r293}, [%r285], %r276;
	shl.b32 	%r294, %r268, 12;
	shl.b32 	%r295, %r9, 1;
	and.b32  	%r296, %r295, 192;
	or.b32  	%r297, %r296, %r294;
	add.s32 	%r298, %r274, %r297;
	add.s32 	%r299, %r298, 12288;
	mov.b32 	%r300, 128;
	wmma.load.b.sync.aligned.row.m16n16k16.shared.f16 	{%r301, %r302, %r303, %r304, %r305, %r306, %r307, %r308}, [%r299], %r300;
	add.s32 	%r309, %r298, 12320;
	wmma.load.b.sync.aligned.row.m16n16k16.shared.f16 	{%r310, %r311, %r312, %r313, %r314, %r315, %r316, %r317}, [%r309], %r300;
	wmma.mma.sync.aligned.row.row.m16n16k16.f16.f16 {%r475, %r474, %r473, %r472}, {%r277, %r278, %r279, %r280, %r281, %r282, %r283, %r284}, {%r301, %r302, %r303, %r304, %r305, %r306, %r307, %r308}, {%r39, %r40, %r41, %r42};
	wmma.mma.sync.aligned.row.row.m16n16k16.f16.f16 {%r471, %r470, %r469, %r468}, {%r277, %r278, %r279, %r280, %r281, %r282, %r283, %r284}, {%r310, %r311, %r312, %r313, %r314, %r315, %r316, %r317}, {%r43, %r44, %r45, %r46};
	wmma.mma.sync.aligned.row.row.m16n16k16.f16.f16 {%r467, %r466, %r465, %r464}, {%r286, %r287, %r288, %r289, %r290, %r291, %r292, %r293}, {%r301, %r302, %r303, %r304, %r305, %r306, %r307, %r308}, {%r47, %r48, %r49, %r50};
	wmma.mma.sync.aligned.row.row.m16n16k16.f16.f16 {%r463, %r462, %r461, %r460}, {%r286, %r287, %r288, %r289, %r290, %r291, %r292, %r293}, {%r310, %r311, %r312, %r313, %r314, %r315, %r316, %r317}, {%r51, %r52, %r53, %r54};
	setp.ge.s32 	%p34, %r59, %r11;
	@%p34 bra 	$L__BB0_25;
	setp.gt.u32 	%p35, %r9, 255;
	mul.hi.u32 	%r318, %r59, -1431655765;
	shr.u32 	%r319, %r318, 1;
	mul.lo.s32 	%r320, %r319, 3;
	sub.s32 	%r321, %r59, %r320;
	shl.b32 	%r76, %r59, 4;
	shl.b32 	%r77, %r321, 11;
	@%p35 bra 	$L__BB0_24;
	setp.ge.s32 	%p36, %r13, %r139;
	add.s32 	%r78, %r12, %r76;
	add.s32 	%r323, %r78, 8;
	setp.gt.s32 	%p37, %r323, %r141;
	or.pred  	%p38, %p36, %p37;
	@%p38 bra 	$L__BB0_22;
	ld.param.u64 	%rd63, [_Z11gemm_kernelILi128ELi128ELi16ELi3ELi4ELi4EEvPK6__halfS2_PS0_iiiib_param_0];
	shl.b32 	%r325, %r77, 1;
	add.s32 	%r324, %r17, %r325;
	cvt.u64.u32 	%rd34, %r78;
	add.s64 	%rd35, %rd1, %rd34;
	shl.b64 	%rd36, %rd35, 1;
	add.s64 	%rd33, %rd63, %rd36;
	// begin inline asm
	cp.async.cg.shared.global [%r324], [%rd33], 16, 16;
	// end inline asm
$L__BB0_22:
	shl.b32 	%r327, %r9, 3;
	and.b32  	%r328, %r327, 120;
	add.s32 	%r329, %r328, %r7;
	add.s32 	%r330, %r329, 8;
	setp.gt.s32 	%p39, %r330, %r140;
	shr.u32 	%r331, %r9, 4;
	add.s32 	%r79, %r331, %r76;
	setp.ge.s32 	%p40, %r79, %r141;
	or.pred  	%p41, %p40, %p39;
	@%p41 bra 	$L__BB0_24;
	ld.param.u64 	%rd68, [_Z11gemm_kernelILi128ELi128ELi16ELi3ELi4ELi4EEvPK6__halfS2_PS0_iiiib_param_1];
	shl.b32 	%r333, %r77, 1;
	add.s32 	%r332, %r19, %r333;
	mul.lo.s32 	%r334, %r79, %r140;
	cvt.s64.s32 	%rd38, %r334;
	cvt.s64.s32 	%rd39, %r329;
	add.s64 	%rd40, %rd38, %rd39;
	shl.b64 	%rd41, %rd40, 1;
	add.s64 	%rd37, %rd68, %rd41;
	// begin inline asm
	cp.async.cg.shared.global [%r332], [%rd37], 16, 16;
	// end inline asm
$L__BB0_24:
	// begin inline asm
	cp.async.commit_group;
	// end inline asm
$L__BB0_25:
	and.b32  	%r459, %r18, 134217726;
	setp.ne.s32 	%p42, %r38, %r459;
	mov.u32 	%r442, %r38;
	@%p42 bra 	$L__BB0_11;
$L__BB0_26:
	and.b32  	%r338, %r18, 1;
	setp.eq.b32 	%p43, %r338, 1;
	not.pred 	%p44, %p43;
	@%p44 bra 	$L__BB0_34;
	mul.hi.u32 	%r339, %r459, 1431655766;
	mul.lo.s32 	%r340, %r339, 3;
	sub.s32 	%r341, %r459, %r340;
	add.s32 	%r98, %r459, 2;
	// begin inline asm
	cp.async.wait_group 1;
	// end inline asm
	bar.sync 	0;
	shl.b32 	%r342, %r341, 11;
	shl.b32 	%r343, %r9, 2;
	and.b32  	%r344, %r343, 3584;
	add.s32 	%r345, %r344, %r342;
	shl.b32 	%r346, %r345, 1;
	mov.u32 	%r347, smem;
	add.s32 	%r348, %r347, %r346;
	mov.b32 	%r349, 16;
	wmma.load.a.sync.aligned.row.m16n16k16.shared.f16 	{%r350, %r351, %r352, %r353, %r354, %r355, %r356, %r357}, [%r348], %r349;
	add.s32 	%r358, %r348, 512;
	wmma.load.a.sync.aligned.row.m16n16k16.shared.f16 	{%r359, %r360, %r361, %r362, %r363, %r364, %r365, %r366}, [%r358], %r349;
	shl.b32 	%r367, %r341, 12;
	shl.b32 	%r368, %r9, 1;
	and.b32  	%r369, %r368, 192;
	or.b32  	%r370, %r369, %r367;
	add.s32 	%r371, %r347, %r370;
	add.s32 	%r372, %r371, 12288;
	mov.b32 	%r373, 128;
	wmma.load.b.sync.aligned.row.m16n16k16.shared.f16 	{%r374, %r375, %r376, %r377, %r378, %r379, %r380, %r381}, [%r372], %r373;
	add.s32 	%r382, %r371, 12320;
	wmma.load.b.sync.aligned.row.m16n16k16.shared.f16 	{%r383, %r384, %r385, %r386, %r387, %r388, %r389, %r390}, [%r382], %r373;
	wmma.mma.sync.aligned.row.row.m16n16k16.f16.f16 {%r475, %r474, %r473, %r472}, {%r350, %r351, %r352, %r353, %r354, %r355, %r356, %r357}, {%r374, %r375, %r376, %r377, %r378, %r379, %r380, %r381}, {%r475, %r474, %r473, %r472};
	wmma.mma.sync.aligned.row.row.m16n16k16.f16.f16 {%r471, %r470, %r469, %r468}, {%r350, %r351, %r352, %r353, %r354, %r355, %r356, %r357}, {%r383, %r384, %r385, %r386, %r387, %r388, %r389, %r390}, {%r471, %r470, %r469, %r468};
	wmma.mma.sync.aligned.row.row.m16n16k16.f16.f16 {%r467, %r466, %r465, %r464}, {%r359, %r360, %r361, %r362, %r363, %r364, %r365, %r366}, {%r374, %r375, %r376, %r377, %r378, %r379, %r380, %r381}, {%r467, %r466, %r465, %r464};
	wmma.mma.sync.aligned.row.row.m16n16k16.f16.f16 {%r463, %r462, %r461, %r460}, {%r359, %r360, %r361, %r362, %r363, %r364, %r365, %r366}, {%r383, %r384, %r385, %r386, %r387, %r388, %r389, %r390}, {%r463, %r462, %r461, %r460};
	setp.ge.s32 	%p45, %r98, %r11;
	@%p45 bra 	$L__BB0_34;
	setp.gt.u32 	%p46, %r9, 255;
	mul.hi.u32 	%r391, %r98, 1431655766;
	mul.lo.s32 	%r392, %r391, 3;
	sub.s32 	%r393, %r98, %r392;
	shl.b32 	%r115, %r98, 4;
	shl.b32 	%r116, %r393, 11;
	@%p46 bra 	$L__BB0_33;
	setp.ge.s32 	%p47, %r13, %r139;
	add.s32 	%r394, %r12, %r115;
	add.s32 	%r395, %r394, 8;
	setp.gt.s32 	%p48, %r395, %r141;
	or.pred  	%p49, %p47, %p48;
	@%p49 bra 	$L__BB0_31;
	ld.param.u64 	%rd64, [_Z11gemm_kernelILi128ELi128ELi16ELi3ELi4ELi4EEvPK6__halfS2_PS0_iiiib_param_0];
	shl.b32 	%r397, %r116, 1;
	add.s32 	%r396, %r17, %r397;
	cvt.u64.u32 	%rd43, %r394;
	add.s64 	%rd44, %rd1, %rd43;
	shl.b64 	%rd45, %rd44, 1;
	add.s64 	%rd42, %rd64, %rd45;
	// begin inline asm
	cp.async.cg.shared.global [%r396], [%rd42], 16, 16;
	// end inline asm
$L__BB0_31:
	mov.u32 	%r398, %tid.x;
	shl.b32 	%r400, %r398, 3;
	and.b32  	%r401, %r400, 120;
	add.s32 	%r402, %r401, %r7;
	add.s32 	%r403, %r402, 8;
	setp.gt.s32 	%p50, %r403, %r140;
	shr.u32 	%r404, %r398, 4;
	add.s32 	%r118, %r404, %r115;
	setp.ge.s32 	%p51, %r118, %r141;
	or.pred  	%p52, %p51, %p50;
	@%p52 bra 	$L__BB0_33;
	ld.param.u64 	%rd69, [_Z11gemm_kernelILi128ELi128ELi16ELi3ELi4ELi4EEvPK6__halfS2_PS0_iiiib_param_1];
	shl.b32 	%r406, %r116, 1;
	add.s32 	%r405, %r19, %r406;
	mul.lo.s32 	%r407, %r118, %r140;
	cvt.s64.s32 	%rd47, %r407;
	cvt.s64.s32 	%rd48, %r402;
	add.s64 	%rd49, %rd47, %rd48;
	shl.b64 	%rd50, %rd49, 1;
	add.s64 	%rd46, %rd69, %rd50;
	// begin inline asm
	cp.async.cg.shared.global [%r405], [%rd46], 16, 16;
	// end inline asm
$L__BB0_33:
	// begin inline asm
	cp.async.commit_group;
	// end inline asm
$L__BB0_34:
	ld.param.u64 	%rd70, [_Z11gemm_kernelILi128ELi128ELi16ELi3ELi4ELi4EEvPK6__halfS2_PS0_iiiib_param_2];
	mov.u32 	%r412, %tid.x;
	shr.u32 	%r413, %r412, 2;
	and.b32  	%r414, %r413, 224;
	add.s32 	%r135, %r8, %r414;
	shr.u32 	%r415, %r412, 5;
	shl.b32 	%r417, %r415, 5;
	and.b32  	%r418, %r417, 96;
	add.s32 	%r419, %r7, %r418;
	setp.ge.s32 	%p53, %r135, %r139;
	mul.lo.s32 	%r136, %r135, %r140;
	cvt.s64.s32 	%rd51, %r136;
	setp.ge.s32 	%p54, %r419, %r140;
	cvt.s64.s32 	%rd4, %r419;
	add.s64 	%rd52, %rd4, %rd51;
	cvta.to.global.u64 	%rd5, %rd70;
	shl.b64 	%rd53, %rd52, 1;
	add.s64 	%rd6, %rd5, %rd53;
	or.pred  	%p55, %p53, %p54;
	@%p55 bra 	$L__BB0_36;
	wmma.store.d.sync.aligned.row.m16n16k16.global.f16 	[%rd6], {%r475, %r474, %r473, %r472}, %r140;
$L__BB0_36:
	cvt.u32.u64 	%r420, %rd4;
	setp.ge.s32 	%p56, %r135, %r139;
	add.s32 	%r137, %r420, 16;
	setp.ge.s32 	%p57, %r137, %r140;
	or.pred  	%p58, %p56, %p57;
	@%p58 bra 	$L__BB0_38;
	add.s64 	%rd55, %rd6, 32;
	wmma.store.d.sync.aligned.row.m16n16k16.global.f16 	[%rd55], {%r471, %r470, %r469, %r468}, %r140;
$L__BB0_38:
	setp.ge.s32 	%p59, %r420, %r140;
	add.s32 	%r138, %r135, 16;
	setp.ge.s32 	%p60, %r138, %r139;
	shl.b32 	%r422, %r140, 4;
	add.s32 	%r423, %r136, %r422;
	cvt.s64.s32 	%rd57, %r423;
	add.s64 	%rd58, %rd4, %rd57;
	shl.b64 	%rd59, %rd58, 1;
	add.s64 	%rd7, %rd5, %rd59;
	or.pred  	%p61, %p60, %p59;
	@%p61 bra 	$L__BB0_40;
	wmma.store.d.sync.aligned.row.m16n16k16.global.f16 	[%rd7], {%r467, %r466, %r465, %r464}, %r140;
$L__BB0_40:
	setp.ge.s32 	%p62, %r138, %r139;
	setp.ge.s32 	%p63, %r137, %r140;
	or.pred  	%p64, %p62, %p63;
	@%p64 bra 	$L__BB0_42;
	add.s64 	%rd60, %rd7, 32;
	wmma.store.d.sync.aligned.row.m16n16k16.global.f16 	[%rd60], {%r463, %r462, %r461, %r460}, %r140;
$L__BB0_42:
	ret;
$L__BB0_43:
	setp.ge.s32 	%p9, %r13, %r139;
	add.s32 	%r177, %r12, 8;
	setp.gt.u32 	%p10, %r177, %r141;
	or.pred  	%p11, %p9, %p10;
	@%p11 bra 	$L__BB0_6;
	// begin inline asm
	cp.async.cg.shared.global [%r17], [%rd3], 16, 16;
	// end inline asm
	bra.uni 	$L__BB0_6;
$L__BB0_45:
	setp.gt.u32 	%p18, %r9, 255;
	@%p18 bra 	$L__BB0_50;
	setp.ge.s32 	%p19, %r13, %r139;
	add.s32 	%r185, %r12, 24;
	setp.gt.u32 	%p20, %r185, %r141;
	or.pred  	%p21, %p19, %p20;
	@%p21 bra 	$L__BB0_48;
	add.s32 	%r186, %r17, 4096;
	add.s64 	%rd19, %rd3, 32;
	// begin inline asm
	cp.async.cg.shared.global [%r186], [%rd19], 16, 16;
	// end inline asm
$L__BB0_48:
	setp.gt.s32 	%p22, %r15, %r140;
	add.s32 	%r20, %r14, 16;
	setp.ge.u32 	%p23, %r20, %r141;
	or.pred  	%p24, %p23, %p22;
	@%p24 bra 	$L__BB0_50;
	ld.param.u64 	%rd66, [_Z11gemm_kernelILi128ELi128ELi16ELi3ELi4ELi4EEvPK6__halfS2_PS0_iiiib_param_1];
	add.s32 	%r187, %r19, 4096;
	mul.lo.s32 	%r188, %r20, %r140;
	cvt.s64.s32 	%rd21, %r188;
	add.s64 	%rd22, %rd21, %rd2;
	shl.b64 	%rd23, %rd22, 1;
	add.s64 	%rd20, %rd66, %rd23;
	// begin inline asm
	cp.async.cg.shared.global [%r187], [%rd20], 16, 16;
	// end inline asm
$L__BB0_50:
	// begin inline asm
	cp.async.commit_group;
	// end inline asm
	bra.uni 	$L__BB0_9;

}


// ===== COMPILED SASS (sm_100) =====

	.target	sm_100

	.elftype	@"ET_EXEC"


//--------------------- .note.nv.tkinfo           --------------------------
	.section	.note.nv.tkinfo,"",@"SHT_NOTE"
	.sectionflags	@"SHF_NOTE_NV_TKINFO"
	.tkinfo
        /*0018*/ 	.word	0x00000002
        /*0030*/ 	.string	""
        /*0030*/ 	.string	"ptxas"
        /*0030*/ 	.string	"Cuda compilation tools, release 13.0, V13.0.88"
        /*0030*/ 	.string	"Build cuda_13.0.r13.0/compiler.36424714_0"
        /*0030*/ 	.string	"-arch sm_100 -m 64 "



//--------------------- .note.nv.cuinfo           --------------------------
	.section	.note.nv.cuinfo,"",@"SHT_NOTE"
	.sectionflags	@"SHF_NOTE_NV_CUINFO"
        /*0018*/ 	.short	0x0002
        /*001a*/ 	.short	0x0064
        /*001c*/ 	.short	0x0082
	.zero		2


//--------------------- .nv.info                  --------------------------
	.section	.nv.info,"",@"SHT_CUDA_INFO"
	.align	4


	//----- nvinfo : EIATTR_REGCOUNT
	.align		4
        /*0000*/ 	.byte	0x04, 0x2f
        /*0002*/ 	.short	(.L_1 - .L_0)
	.align		4
.L_0:
        /*0004*/ 	.word	index@(_Z11gemm_kernelILi128ELi128ELi16ELi3ELi4ELi4EEvPK6__halfS2_PS0_iiiib)
        /*0008*/ 	.word	0x00000030


	//----- nvinfo : EIATTR_FRAME_SIZE
	.align		4
.L_1:
        /*000c*/ 	.byte	0x04, 0x11
        /*000e*/ 	.short	(.L_3 - .L_2)
	.align		4
.L_2:
        /*0010*/ 	.word	index@(_Z11gemm_kernelILi128ELi128ELi16ELi3ELi4ELi4EEvPK6__halfS2_PS0_iiiib)
        /*0014*/ 	.word	0x00000000


	//----- nvinfo : EIATTR_MIN_STACK_SIZE
	.align		4
.L_3:
        /*0018*/ 	.byte	0x04, 0x12
        /*001a*/ 	.short	(.L_5 - .L_4)
	.align		4
.L_4:
        /*001c*/ 	.word	index@(_Z11gemm_kernelILi128ELi128ELi16ELi3ELi4ELi4EEvPK6__halfS2_PS0_iiiib)
        /*0020*/ 	.word	0x00000000
.L_5:


//--------------------- .nv.compat                --------------------------
	.section	.nv.compat,"",@"SHT_CUDA_COMPAT_INFO"
	.align	4
        /*0000*/ 	.byte	0x02, 0x09, 0x00, 0x00, 0x02, 0x02, 0x01, 0x00, 0x02, 0x05, 0x05, 0x00, 0x03, 0x07, 0x01, 0x01
        /*0010*/ 	.byte	0x02, 0x03, 0x00, 0x00, 0x02, 0x06, 0x01, 0x00, 0x04, 0x0b, 0x08, 0x00, 0x09, 0x00, 0x00, 0x00
        /*0020*/ 	.byte	0x00, 0x00, 0x00, 0x00


//--------------------- .nv.info._Z11gemm_kernelILi128ELi128ELi16ELi3ELi4ELi4EEvPK6__halfS2_PS0_iiiib --------------------------
	.section	.nv.info._Z11gemm_kernelILi128ELi128ELi16ELi3ELi4ELi4EEvPK6__halfS2_PS0_iiiib,"",@"SHT_CUDA_INFO"
	.sectionflags	@""
	.align	4


	//----- nvinfo : EIATTR_CUDA_API_VERSION
	.align		4
        /*0000*/ 	.byte	0x04, 0x37
        /*0002*/ 	.short	(.L_7 - .L_6)
.L_6:
        /*0004*/ 	.word	0x00000082


	//----- nvinfo : EIATTR_KPARAM_INFO
	.align		4
.L_7:
        /*0008*/ 	.byte	0x04, 0x17
        /*000a*/ 	.short	(.L_9 - .L_8)
.L_8:
        /*000c*/ 	.word	0x00000000
        /*0010*/ 	.short	0x0007
        /*0012*/ 	.short	0x0028
        /*0014*/ 	.byte	0x00, 0xf0, 0x05, 0x00


	//----- nvinfo : EIATTR_KPARAM_INFO
	.align		4
.L_9:
        /*0018*/ 	.byte	0x04, 0x17
        /*001a*/ 	.short	(.L_11 - .L_10)
.L_10:
        /*001c*/ 	.word	0x00000000
        /*0020*/ 	.short	0x0006
        /*0022*/ 	.short	0x0024
        /*0024*/ 	.byte	0x00, 0xf0, 0x11, 0x00


	//----- nvinfo : EIATTR_KPARAM_INFO
	.align		4
.L_11:
        /*0028*/ 	.byte	0x04, 0x17
        /*002a*/ 	.short	(.L_13 - .L_12)
.L_12:
        /*002c*/ 	.word	0x00000000
        /*0030*/ 	.short	0x0005
        /*0032*/ 	.short	0x0020
        /*0034*/ 	.byte	0x00, 0xf0, 0x11, 0x00


	//----- nvinfo : EIATTR_KPARAM_INFO
	.align		4
.L_13:
        /*0038*/ 	.byte	0x04, 0x17
        /*003a*/ 	.short	(.L_15 - .L_14)
.L_14:
        /*003c*/ 	.word	0x00000000
        /*0040*/ 	.short	0x0004
        /*0042*/ 	.short	0x001c
        /*0044*/ 	.byte	0x00, 0xf0, 0x11, 0x00


	//----- nvinfo : EIATTR_KPARAM_INFO
	.align		4
.L_15:
        /*0048*/ 	.byte	0x04, 0x17
        /*004a*/ 	.short	(.L_17 - .L_16)
.L_16:
        /*004c*/ 	.word	0x00000000
        /*0050*/ 	.short	0x0003
        /*0052*/ 	.short	0x0018
        /*0054*/ 	.byte	0x00, 0xf0, 0x11, 0x00


	//----- nvinfo : EIATTR_KPARAM_INFO
	.align		4
.L_17:
        /*0058*/ 	.byte	0x04, 0x17
        /*005a*/ 	.short	(.L_19 - .L_18)
.L_18:
        /*005c*/ 	.word	0x00000000
        /*0060*/ 	.short	0x0002
        /*0062*/ 	.short	0x0010
        /*0064*/ 	.byte	0x00, 0xf5, 0x21, 0x00


	//----- nvinfo : EIATTR_KPARAM_INFO
	.align		4
.L_19:
        /*0068*/ 	.byte	0x04, 0x17
        /*006a*/ 	.short	(.L_21 - .L_20)
.L_20:
        /*006c*/ 	.word	0x00000000
        /*0070*/ 	.short	0x0001
        /*0072*/ 	.short	0x0008
        /*0074*/ 	.byte	0x00, 0xf5, 0x21, 0x00


	//----- nvinfo : EIATTR_KPARAM_INFO
	.align		4
.L_21:
        /*0078*/ 	.byte	0x04, 0x17
        /*007a*/ 	.short	(.L_23 - .L_22)
.L_22:
        /*007c*/ 	.word	0x00000000
        /*0080*/ 	.short	0x0000
        /*0082*/ 	.short	0x0000
        /*0084*/ 	.byte	0x00, 0xf5, 0x21, 0x00


	//----- nvinfo : EIATTR_SPARSE_MMA_MASK
	.align		4
.L_23:
        /*0088*/ 	.byte	0x03, 0x50
        /*008a*/ 	.short	0x0000


	//----- nvinfo : EIATTR_WMMA_USED
	.align		4
        /*008c*/ 	.byte	0x01, 0x2b
	.zero		2


	//----- nvinfo : EIATTR_MAXREG_COUNT
	.align		4
        /*0090*/ 	.byte	0x03, 0x1b
        /*0092*/ 	.short	0x00ff


	//----- nvinfo : EIATTR_NUM_BARRIERS
	.align		4
        /*0094*/ 	.byte	0x02, 0x4c
        /*0096*/ 	.byte	0x01
	.zero		1


	//----- nvinfo : EIATTR_MERCURY_ISA_VERSION
	.align		4
        /*0098*/ 	.byte	0x03, 0x5f
        /*009a*/ 	.short	0x0101


	//----- nvinfo : EIATTR_VRC_CTA_INIT_COUNT
	.align		4
        /*009c*/ 	.byte	0x02, 0x4a
	.zero		1
	.zero		1


	//----- nvinfo : EIATTR_EXIT_INSTR_OFFSETS
	.align		4
        /*00a0*/ 	.byte	0x04, 0x1c
        /*00a2*/ 	.short	(.L_25 - .L_24)


	//   ....[0]....
.L_24:
        /*00a4*/ 	.word	0x00000830


	//   ....[1]....
        /*00a8*/ 	.word	0x00002510


	//   ....[2]....
        /*00ac*/ 	.word	0x00002600


	//----- nvinfo : EIATTR_CRS_STACK_SIZE
	.align		4
.L_25:
        /*00b0*/ 	.byte	0x04, 0x1e
        /*00b2*/ 	.short	(.L_27 - .L_26)
.L_26:
        /*00b4*/ 	.word	0x00000000


	//----- nvinfo : EIATTR_CBANK_PARAM_SIZE
	.align		4
.L_27:
        /*00b8*/ 	.byte	0x03, 0x19
        /*00ba*/ 	.short	0x0029


	//----- nvinfo : EIATTR_PARAM_CBANK
	.align		4
        /*00bc*/ 	.byte	0x04, 0x0a
        /*00be*/ 	.short	(.L_29 - .L_28)
	.align		4
.L_28:
        /*00c0*/ 	.word	index@(.nv.constant0._Z11gemm_kernelILi128ELi128ELi16ELi3ELi4ELi4EEvPK6__halfS2_PS0_iiiib)
        /*00c4*/ 	.short	0x0380
        /*00c6*/ 	.short	0x0029


	//----- nvinfo : EIATTR_SW_WAR
	.align		4
.L_29:
        /*00c8*/ 	.byte	0x04, 0x36
        /*00ca*/ 	.short	(.L_31 - .L_30)
.L_30:
        /*00cc*/ 	.word	0x00000008
.L_31:


//--------------------- .nv.callgraph             --------------------------
	.section	.nv.callgraph,"",@"SHT_CUDA_CALLGRAPH"
	.align	4
	.sectionentsize	8
	.align		4
        /*0000*/ 	.word	0x00000000
	.align		4
        /*0004*/ 	.word	0xffffffff
	.align		4
        /*0008*/ 	.word	0x00000000
	.align		4
        /*000c*/ 	.word	0xfffffffe
	.align		4
        /*0010*/ 	.word	0x00000000
	.align		4
        /*0014*/ 	.word	0xfffffffd
	.align		4
        /*0018*/ 	.word	0x00000000
	.align		4
        /*001c*/ 	.word	0xfffffffc


//--------------------- .text._Z11gemm_kernelILi128ELi128ELi16ELi3ELi4ELi4EEvPK6__halfS2_PS0_iiiib --------------------------
	.section	.text._Z11gemm_kernelILi128ELi128ELi16ELi3ELi4ELi4EEvPK6__halfS2_PS0_iiiib,"ax",@progbits
	.align	128
        .global         _Z11gemm_kernelILi128ELi128ELi16ELi3ELi4ELi4EEvPK6__halfS2_PS0_iiiib
        .type           _Z11gemm_kernelILi128ELi128ELi16ELi3ELi4ELi4EEvPK6__halfS2_PS0_iiiib,@function
        .size           _Z11gemm_kernelILi128ELi128ELi16ELi3ELi4ELi4EEvPK6__halfS2_PS0_iiiib,(.L_x_20 - _Z11gemm_kernelILi128ELi128ELi16ELi3ELi4ELi4EEvPK6__halfS2_PS0_iiiib)
        .other          _Z11gemm_kernelILi128ELi128ELi16ELi3ELi4ELi4EEvPK6__halfS2_PS0_iiiib,@"STO_CUDA_ENTRY STV_DEFAULT"
_Z11gemm_kernelILi128ELi128ELi16ELi3ELi4ELi4EEvPK6__halfS2_PS0_iiiib:
.text._Z11gemm_kernelILi128ELi128ELi16ELi3ELi4ELi4EEvPK6__halfS2_PS0_iiiib:
[----:B------:R-:W-:Y:S01]  /*0000*/  LDC R1, c[0x0][0x37c] ;  /* 0x0000df00ff017b82 */ /* 0x000fe20000000800 */
[----:B------:R-:W1:Y:S07]  /*0010*/  LDCU.U8 UR4, c[0x0][0x3a8] ;  /* 0x00007500ff0477ac */ /* 0x000e6e0008000000 */
[----:B------:R-:W2:Y:S01]  /*0020*/  LDC R3, c[0x0][0x3a4] ;  /* 0x0000e900ff037b82 */ /* 0x000ea20000000800 */
[----:B-1----:R-:W-:-:S06]  /*0030*/  UPRMT UR4, UR4, 0x8880, URZ ;  /* 0x0000888004047896 */ /* 0x002fcc00080000ff */
[----:B------:R-:W-:-:S04]  /*0040*/  ISETP.NE.AND P0, PT, RZ, UR4, PT ;  /* 0x00000004ff007c0c */ /* 0x000fc8000bf05270 */
[----:B--2---:R-:W-:-:S13]  /*0050*/  ISETP.LT.OR P0, PT, R3, 0x1, !P0 ;  /* 0x000000010300780c */ /* 0x004fda0004701670 */
[----:B------:R-:W-:Y:S05]  /*0060*/  @P0 BRA `(.L_x_0) ;  /* 0x0000000400d40947 */ /* 0x000fea0003800000 */
[----:B------:R-:W1:Y:S01]  /*0070*/  LDC.64 R14, c[0x0][0x398] ;  /* 0x0000e600ff0e7b82 */ /* 0x000e620000000a00 */
[----:B------:R-:W-:Y:S01]  /*0080*/  VIMNMX.U32 R3, PT, PT, R3, 0x80, !PT ;  /* 0x0000008003037848 */ /* 0x000fe20007fe0000 */
[----:B------:R-:W2:Y:S03]  /*0090*/  S2R R11, SR_CTAID.X ;  /* 0x00000000000b7919 */ /* 0x000ea60000002500 */
[----:B------:R-:W-:-:S03]  /*00a0*/  SHF.R.U32.HI R3, RZ, 0x7, R3 ;  /* 0x00000007ff037819 */ /* 0x000fc60000011603 */
[----:B------:R-:W2:Y:S01]  /*00b0*/  S2UR UR4, SR_CTAID.Y ;  /* 0x00000000000479c3 */ /* 0x000ea20000002600 */
[----:B------:R-:W-:Y:S02]  /*00c0*/  IABS R8, R3 ;  /* 0x0000000300087213 */ /* 0x000fe40000000000 */
[----:B------:R-:W-:Y:S02]  /*00d0*/  ISETP.NE.AND P1, PT, R3, RZ, PT ;  /* 0x000000ff0300720c */ /* 0x000fe40003f25270 */
[----:B------:R-:W3:Y:S01]  /*00e0*/  I2F.RP R7, R8 ;  /* 0x0000000800077306 */ /* 0x000ee20000209400 */
[----:B-1----:R-:W-:Y:S02]  /*00f0*/  VIADD R0, R14, 0x7f ;  /* 0x0000007f0e007836 */ /* 0x002fe40000000000 */
[----:B------:R-:W-:-:S05]  /*0100*/  VIADD R4, R15, 0x7f ;  /* 0x0000007f0f047836 */ /* 0x000fca0000000000 */
[----:B---3--:R-:W1:Y:S01]  /*0110*/  MUFU.RCP R7, R7 ;  /* 0x0000000700077308 */ /* 0x008e620000001000 */
[----:B------:R-:W-:-:S04]  /*0120*/  SHF.R.S32.HI R5, RZ, 0x1f, R0 ;  /* 0x0000001fff057819 */ /* 0x000fc80000011400 */
[----:B------:R-:W-:Y:S02]  /*0130*/  LEA.HI R0, R5, R0, RZ, 0x7 ;  /* 0x0000000005007211 */ /* 0x000fe400078f38ff */
[----:B------:R-:W-:Y:S02]  /*0140*/  SHF.R.S32.HI R5, RZ, 0x1f, R4 ;  /* 0x0000001fff057819 */ /* 0x000fe40000011404 */
[----:B------:R-:W-:Y:S02]  /*0150*/  SHF.R.S32.HI R0, RZ, 0x7, R0 ;  /* 0x00000007ff007819 */ /* 0x000fe40000011400 */
[----:B------:R-:W-:-:S03]  /*0160*/  LEA.HI R4, R5, R4, RZ, 0x7 ;  /* 0x0000000405047211 */ /* 0x000fc600078f38ff */
[----:B------:R-:W-:Y:S01]  /*0170*/  IMAD R2, R3, R0, RZ ;  /* 0x0000000003027224 */ /* 0x000fe200078e02ff */
[----:B------:R-:W-:Y:S01]  /*0180*/  SHF.R.S32.HI R4, RZ, 0x7, R4 ;  /* 0x00000007ff047819 */ /* 0x000fe20000011404 */
[----:B-1----:R-:W-:-:S03]  /*0190*/  VIADD R12, R7, 0xffffffe ;  /* 0x0ffffffe070c7836 */ /* 0x002fc60000000000 */
[----:B------:R-:W-:Y:S01]  /*01a0*/  IABS R9, R2 ;  /* 0x0000000200097213 */ /* 0x000fe20000000000 */
[----:B------:R1:W3:Y:S01]  /*01b0*/  F2I.FTZ.U32.TRUNC.NTZ R13, R12 ;  /* 0x0000000c000d7305 */ /* 0x0002e2000021f000 */
[----:B------:R-:W-:Y:S02]  /*01c0*/  IABS R18, R4 ;  /* 0x0000000400127213 */ /* 0x000fe40000000000 */
[----:B------:R-:W-:-:S05]  /*01d0*/  IABS R17, R2 ;  /* 0x0000000200117213 */ /* 0x000fca0000000000 */
[----:B------:R-:W4:Y:S01]  /*01e0*/  I2F.RP R10, R9 ;  /* 0x00000009000a7306 */ /* 0x000f220000209400 */
[----:B-1----:R-:W-:Y:S02]  /*01f0*/  IMAD.MOV.U32 R12, RZ, RZ, RZ ;  /* 0x000000ffff0c7224 */ /* 0x002fe400078e00ff */
[----:B---3--:R-:W-:-:S04]  /*0200*/  IMAD.MOV R14, RZ, RZ, -R13 ;  /* 0x000000ffff0e7224 */ /* 0x008fc800078e0a0d */
[----:B------:R-:W-:Y:S01]  /*0210*/  IMAD.MOV.U32 R5, RZ, RZ, R14 ;  /* 0x000000ffff057224 */ /* 0x000fe200078e000e */
[----:B------:R-:W-:Y:S01]  /*0220*/  IABS R14, R3 ;  /* 0x00000003000e7213 */ /* 0x000fe20000000000 */
[----:B----4-:R-:W1:Y:S02]  /*0230*/  MUFU.RCP R10, R10 ;  /* 0x0000000a000a7308 */ /* 0x010e640000001000 */
[----:B------:R-:W-:Y:S02]  /*0240*/  IMAD R5, R5, R8, RZ ;  /* 0x0000000805057224 */ /* 0x000fe400078e02ff */
[----:B------:R-:W-:Y:S02]  /*0250*/  IMAD.MOV R14, RZ, RZ, -R14 ;  /* 0x000000ffff0e7224 */ /* 0x000fe400078e0a0e */
[----:B------:R-:W-:Y:S01]  /*0260*/  IMAD.HI.U32 R12, R13, R5, R12 ;  /* 0x000000050d0c7227 */ /* 0x000fe200078e000c */
[----:B------:R-:W-:-:S04]  /*0270*/  IABS R5, R0 ;  /* 0x0000000000057213 */ /* 0x000fc80000000000 */
[----:B------:R-:W3:Y:S01]  /*0280*/  I2F.RP R15, R5 ;  /* 0x00000005000f7306 */ /* 0x000ee20000209400 */
[----:B-1----:R-:W-:Y:S02]  /*0290*/  VIADD R6, R10, 0xffffffe ;  /* 0x0ffffffe0a067836 */ /* 0x002fe40000000000 */
[----:B--2---:R-:W-:-:S05]  /*02a0*/  IMAD R10, R4, UR4, R11 ;  /* 0x00000004040a7c24 */ /* 0x004fca000f8e020b */
[----:B------:R-:W1:Y:S01]  /*02b0*/  F2I.FTZ.U32.TRUNC.NTZ R7, R6 ;  /* 0x0000000600077305 */ /* 0x000e62000021f000 */
[----:B------:R-:W-:-:S05]  /*02c0*/  IABS R16, R10 ;  /* 0x0000000a00107213 */ /* 0x000fca0000000000 */
[----:B------:R-:W-:Y:S02]  /*02d0*/  IMAD.HI.U32 R13, R12, R16, RZ ;  /* 0x000000100c0d7227 */ /* 0x000fe400078e00ff */
[----:B---3--:R-:W-:Y:S02]  /*02e0*/  MUFU.RCP R15, R15 ;  /* 0x0000000f000f7308 */ /* 0x008fe40000001000 */
[----:B------:R-:W-:Y:S02]  /*02f0*/  IMAD.MOV R12, RZ, RZ, -R17 ;  /* 0x000000ffff0c7224 */ /* 0x000fe400078e0a11 */
[----:B-1----:R-:W-:-:S04]  /*0300*/  IMAD.MOV R6, RZ, RZ, -R7 ;  /* 0x000000ffff067224 */ /* 0x002fc800078e0a07 */
[----:B------:R-:W-:Y:S02]  /*0310*/  IMAD R11, R6, R9, RZ ;  /* 0x00000009060b7224 */ /* 0x000fe400078e02ff */
[----:B------:R-:W-:-:S04]  /*0320*/  IMAD.MOV.U32 R6, RZ, RZ, RZ ;  /* 0x000000ffff067224 */ /* 0x000fc800078e00ff */
[----:B------:R-:W-:-:S04]  /*0330*/  IMAD.HI.U32 R7, R7, R11, R6 ;  /* 0x0000000b07077227 */ /* 0x000fc800078e0006 */
[----:B------:R-:W-:Y:S02]  /*0340*/  IMAD.MOV.U32 R6, RZ, RZ, R18 ;  /* 0x000000ffff067224 */ /* 0x000fe400078e0012 */
[--C-:B------:R-:W-:Y:S02]  /*0350*/  IMAD R11, R13, R14, R16.reuse ;  /* 0x0000000e0d0b7224 */ /* 0x100fe400078e0210 */
[----:B------:R-:W1:Y:S01]  /*0360*/  I2F.RP R14, R6 ;  /* 0x00000006000e7306 */ /* 0x000e620000209400 */
[----:B------:R-:W-:Y:S02]  /*0370*/  IMAD.HI.U32 R7, R7, R16, RZ ;  /* 0x0000001007077227 */ /* 0x000fe400078e00ff */
[----:B------:R-:W-:Y:S02]  /*0380*/  ISETP.GT.U32.AND P0, PT, R8, R11, PT ;  /* 0x0000000b0800720c */ /* 0x000fe40003f04070 */
[----:B------:R-:W-:-:S05]  /*0390*/  IMAD R12, R7, R12, R16 ;  /* 0x0000000c070c7224 */ /* 0x000fca00078e0210 */
[----:B------:R-:W-:Y:S01]  /*03a0*/  ISETP.GT.U32.AND P2, PT, R9, R12, PT ;  /* 0x0000000c0900720c */ /* 0x000fe20003f44070 */
[----:B-1----:R-:W1:Y:S05]  /*03b0*/  MUFU.RCP R14, R14 ;  /* 0x0000000e000e7308 */ /* 0x002e6a0000001000 */
[----:B------:R-:W-:Y:S02]  /*03c0*/  @!P0 IMAD.IADD R11, R11, 0x1, -R8 ;  /* 0x000000010b0b8824 */ /* 0x000fe400078e0a08 */
[----:B------:R-:W-:-:S03]  /*03d0*/  @!P0 VIADD R13, R13, 0x1 ;  /* 0x000000010d0d8836 */ /* 0x000fc60000000000 */
[----:B------:R-:W-:Y:S01]  /*03e0*/  ISETP.GE.U32.AND P4, PT, R11, R8, PT ;  /* 0x000000080b00720c */ /* 0x000fe20003f86070 */
[----:B------:R-:W-:Y:S01]  /*03f0*/  VIADD R11, R15, 0xffffffe ;  /* 0x0ffffffe0f0b7836 */ /* 0x000fe20000000000 */
[----:B------:R-:W-:Y:S01]  /*0400*/  LOP3.LUT R8, R10, R3, RZ, 0x3c, !PT ;  /* 0x000000030a087212 */ /* 0x000fe200078e3cff */
[----:B------:R-:W-:Y:S02]  /*0410*/  @!P2 IMAD.IADD R12, R12, 0x1, -R9 ;  /* 0x000000010c0ca824 */ /* 0x000fe400078e0a09 */
[----:B------:R-:W-:Y:S01]  /*0420*/  @!P2 VIADD R7, R7, 0x1 ;  /* 0x000000010707a836 */ /* 0x000fe20000000000 */
[----:B------:R-:W-:Y:S01]  /*0430*/  ISETP.GE.AND P3, PT, R8, RZ, PT ;  /* 0x000000ff0800720c */ /* 0x000fe20003f66270 */
[----:B------:R-:W2:Y:S01]  /*0440*/  F2I.FTZ.U32.TRUNC.NTZ R11, R11 ;  /* 0x0000000b000b7305 */ /* 0x000ea2000021f000 */
[----:B------:R-:W-:Y:S02]  /*0450*/  ISETP.GE.U32.AND P0, PT, R12, R9, PT ;  /* 0x000000090c00720c */ /* 0x000fe40003f06070 */
[----:B------:R-:W-:Y:S01]  /*0460*/  LOP3.LUT R8, R10, R2, RZ, 0x3c, !PT ;  /* 0x000000020a087212 */ /* 0x000fe200078e3cff */
[----:B-1----:R-:W-:Y:S01]  /*0470*/  VIADD R14, R14, 0xffffffe ;  /* 0x0ffffffe0e0e7836 */ /* 0x002fe20000000000 */
[----:B------:R-:W-:Y:S01]  /*0480*/  ISETP.NE.AND P2, PT, R2, RZ, PT ;  /* 0x000000ff0200720c */ /* 0x000fe20003f45270 */
[----:B------:R-:W-:Y:S01]  /*0490*/  @P4 VIADD R13, R13, 0x1 ;  /* 0x000000010d0d4836 */ /* 0x000fe20000000000 */
[----:B------:R-:W-:Y:S01]  /*04a0*/  ISETP.GE.AND P4, PT, R8, RZ, PT ;  /* 0x000000ff0800720c */ /* 0x000fe20003f86270 */
[----:B------:R-:W1:Y:S04]  /*04b0*/  F2I.FTZ.U32.TRUNC.NTZ R9, R14 ;  /* 0x0000000e00097305 */ /* 0x000e68000021f000 */
[----:B------:R-:W-:Y:S01]  /*04c0*/  @!P3 IMAD.MOV R13, RZ, RZ, -R13 ;  /* 0x000000ffff0db224 */ /* 0x000fe200078e0a0d */
[----:B------:R-:W-:Y:S01]  /*04d0*/  @!P1 LOP3.LUT R13, RZ, R3, RZ, 0x33, !PT ;  /* 0x00000003ff0d9212 */ /* 0x000fe200078e33ff */
[----:B------:R-:W-:-:S02]  /*04e0*/  @P0 VIADD R7, R7, 0x1 ;  /* 0x0000000107070836 */ /* 0x000fc40000000000 */
[----:B--2---:R-:W-:Y:S02]  /*04f0*/  IMAD.MOV R16, RZ, RZ, -R11 ;  /* 0x000000ffff107224 */ /* 0x004fe400078e0a0b */
[----:B------:R-:W-:Y:S02]  /*0500*/  IMAD.MOV R8, RZ, RZ, -R13 ;  /* 0x000000ffff087224 */ /* 0x000fe400078e0a0d */
[----:B------:R-:W-:Y:S02]  /*0510*/  IMAD.MOV.U32 R12, RZ, RZ, R7 ;  /* 0x000000ffff0c7224 */ /* 0x000fe400078e0007 */
[----:B------:R-:W-:Y:S02]  /*0520*/  IMAD R8, R3, R8, R10 ;  /* 0x0000000803087224 */ /* 0x000fe400078e020a */
[----:B------:R-:W-:Y:S01]  /*0530*/  @!P4 IMAD.MOV R12, RZ, RZ, -R12 ;  /* 0x000000ffff0cc224 */ /* 0x000fe200078e0a0c */
[----:B------:R-:W-:Y:S01]  /*0540*/  @!P2 LOP3.LUT R12, RZ, R2, RZ, 0x33, !PT ;  /* 0x00000002ff0ca212 */ /* 0x000fe200078e33ff */
[----:B------:R-:W-:Y:S01]  /*0550*/  IMAD R7, R16, R5, RZ ;  /* 0x0000000510077224 */ /* 0x000fe200078e02ff */
[----:B------:R-:W-:Y:S01]  /*0560*/  ISETP.GE.AND P4, PT, R13, RZ, PT ;  /* 0x000000ff0d00720c */ /* 0x000fe20003f86270 */
[----:B------:R-:W-:-:S02]  /*0570*/  IMAD.MOV.U32 R10, RZ, RZ, RZ ;  /* 0x000000ffff0a7224 */ /* 0x000fc400078e00ff */
[----:B-1----:R-:W-:Y:S02]  /*0580*/  IMAD.MOV R2, RZ, RZ, -R9 ;  /* 0x000000ffff027224 */ /* 0x002fe400078e0a09 */
[----:B------:R-:W-:Y:S01]  /*0590*/  IMAD.HI.U32 R10, R11, R7, R10 ;  /* 0x000000070b0a7227 */ /* 0x000fe200078e000a */
[----:B------:R-:W-:-:S03]  /*05a0*/  IABS R11, R0 ;  /* 0x00000000000b7213 */ /* 0x000fc60000000000 */
[----:B------:R-:W-:Y:S02]  /*05b0*/  IMAD.MOV.U32 R7, RZ, RZ, R2 ;  /* 0x000000ffff077224 */ /* 0x000fe400078e0002 */
[----:B------:R-:W-:Y:S01]  /*05c0*/  IMAD R3, R3, R12, R8 ;  /* 0x0000000c03037224 */ /* 0x000fe200078e0208 */
[----:B------:R-:W-:Y:S01]  /*05d0*/  IABS R12, R4 ;  /* 0x00000004000c7213 */ /* 0x000fe20000000000 */
[----:B------:R-:W-:Y:S01]  /*05e0*/  IMAD.MOV R14, RZ, RZ, -R11 ;  /* 0x000000ffff0e7224 */ /* 0x000fe200078e0a0b */
[----:B------:R-:W-:Y:S01]  /*05f0*/  IABS R11, R13 ;  /* 0x0000000d000b7213 */ /* 0x000fe20000000000 */
[----:B------:R-:W-:Y:S01]  /*0600*/  IMAD R7, R7, R6, RZ ;  /* 0x0000000607077224 */ /* 0x000fe200078e02ff */
[----:B------:R-:W-:Y:S01]  /*0610*/  IABS R2, R3 ;  /* 0x0000000300027213 */ /* 0x000fe20000000000 */
[----:B------:R-:W-:Y:S01]  /*0620*/  IMAD.MOV.U32 R8, RZ, RZ, RZ ;  /* 0x000000ffff087224 */ /* 0x000fe200078e00ff */
[----:B------:R-:W-:Y:S01]  /*0630*/  ISETP.GE.AND P3, PT, R3, RZ, PT ;  /* 0x000000ff0300720c */ /* 0x000fe20003f66270 */
[----:B------:R-:W-:-:S02]  /*0640*/  IMAD.MOV R12, RZ, RZ, -R12 ;  /* 0x000000ffff0c7224 */ /* 0x000fc400078e0a0c */
[----:B------:R-:W-:-:S04]  /*0650*/  IMAD.HI.U32 R8, R9, R7, R8 ;  /* 0x0000000709087227 */ /* 0x000fc800078e0008 */
[----:B------:R-:W-:Y:S02]  /*0660*/  IMAD.MOV.U32 R7, RZ, RZ, R2 ;  /* 0x000000ffff077224 */ /* 0x000fe400078e0002 */
[----:B------:R-:W-:Y:S02]  /*0670*/  IMAD.MOV.U32 R9, RZ, RZ, R14 ;  /* 0x000000ffff097224 */ /* 0x000fe400078e000e */
[----:B------:R-:W-:-:S04]  /*0680*/  IMAD.HI.U32 R10, R10, R11, RZ ;  /* 0x0000000b0a0a7227 */ /* 0x000fc800078e00ff */
[----:B------:R-:W-:Y:S02]  /*0690*/  IMAD.MOV.U32 R2, RZ, RZ, R12 ;  /* 0x000000ffff027224 */ /* 0x000fe400078e000c */
[----:B------:R-:W-:-:S04]  /*06a0*/  IMAD.HI.U32 R8, R8, R7, RZ ;  /* 0x0000000708087227 */ /* 0x000fc800078e00ff */
[----:B------:R-:W-:Y:S02]  /*06b0*/  IMAD R10, R10, R9, R11 ;  /* 0x000000090a0a7224 */ /* 0x000fe400078e020b */
[----:B------:R-:W-:-:S03]  /*06c0*/  IMAD R7, R8, R2, R7 ;  /* 0x0000000208077224 */ /* 0x000fc600078e0207 */
[----:B------:R-:W-:Y:S02]  /*06d0*/  ISETP.GT.U32.AND P1, PT, R5, R10, PT ;  /* 0x0000000a0500720c */ /* 0x000fe40003f24070 */
[----:B------:R-:W-:-:S11]  /*06e0*/  ISETP.GT.U32.AND P0, PT, R6, R7, PT ;  /* 0x000000070600720c */ /* 0x000fd60003f04070 */
[----:B------:R-:W-:Y:S01]  /*06f0*/  @!P1 IMAD.IADD R10, R10, 0x1, -R5 ;  /* 0x000000010a0a9824 */ /* 0x000fe200078e0a05 */
[----:B------:R-:W-:Y:S01]  /*0700*/  ISETP.NE.AND P1, PT, R0, RZ, PT ;  /* 0x000000ff0000720c */ /* 0x000fe20003f25270 */
[----:B------:R-:W-:-:S03]  /*0710*/  @!P0 IMAD.IADD R7, R7, 0x1, -R6 ;  /* 0x0000000107078824 */ /* 0x000fc600078e0a06 */
[----:B------:R-:W-:Y:S02]  /*0720*/  ISETP.GT.U32.AND P0, PT, R5, R10, PT ;  /* 0x0000000a0500720c */ /* 0x000fe40003f04070 */
[----:B------:R-:W-:-:S11]  /*0730*/  ISETP.GT.U32.AND P2, PT, R6, R7, PT ;  /* 0x000000070600720c */ /* 0x000fd60003f44070 */
[----:B------:R-:W-:Y:S01]  /*0740*/  @!P0 IMAD.IADD R10, R10, 0x1, -R5 ;  /* 0x000000010a0a8824 */ /* 0x000fe200078e0a05 */
[----:B------:R-:W-:Y:S01]  /*0750*/  ISETP.NE.AND P0, PT, R4, RZ, PT ;  /* 0x000000ff0400720c */ /* 0x000fe20003f05270 */
[----:B------:R-:W-:Y:S02]  /*0760*/  @!P2 IMAD.IADD R7, R7, 0x1, -R6 ;  /* 0x000000010707a824 */ /* 0x000fe400078e0a06 */
[----:B------:R-:W-:Y:S01]  /*0770*/  @!P4 IMAD.MOV R10, RZ, RZ, -R10 ;  /* 0x000000ffff0ac224 */ /* 0x000fe200078e0a0a */
[----:B------:R-:W-:Y:S01]  /*0780*/  @!P1 LOP3.LUT R10, RZ, R0, RZ, 0x33, !PT ;  /* 0x00000000ff0a9212 */ /* 0x000fe200078e33ff */
[----:B------:R-:W-:-:S08]  /*0790*/  @!P3 IMAD.MOV R7, RZ, RZ, -R7 ;  /* 0x000000ffff07b224 */ /* 0x000fd000078e0a07 */
[----:B------:R-:W-:Y:S01]  /*07a0*/  @!P0 LOP3.LUT R7, RZ, R4, RZ, 0x33, !PT ;  /* 0x00000004ff078212 */ /* 0x000fe200078e33ff */
[----:B------:R-:W-:Y:S06]  /*07b0*/  BRA `(.L_x_1) ;  /* 0x0000000000087947 */ /* 0x000fec0003800000 */
.L_x_0:
[----:B------:R-:W1:Y:S01]  /*07c0*/  S2R R7, SR_CTAID.X ;  /* 0x0000000000077919 */ /* 0x000e620000002500 */
[----:B------:R-:W2:Y:S02]  /*07d0*/  S2R R10, SR_CTAID.Y ;  /* 0x00000000000a7919 */ /* 0x000ea40000002600 */
.L_x_1:
[----:B------:R-:W3:Y:S01]  /*07e0*/  LDCU.64 UR12, c[0x0][0x398] ;  /* 0x00007300ff0c77ac */ /* 0x000ee20008000a00 */
[----:B--2---:R-:W-:Y:S02]  /*07f0*/  IMAD.SHL.U32 R36, R10, 0x80, RZ ;  /* 0x000000800a247824 */ /* 0x004fe400078e00ff */
[----:B-1----:R-:W-:-:S03]  /*0800*/  IMAD.SHL.U32 R37, R7, 0x80, RZ ;  /* 0x0000008007257824 */ /* 0x002fc600078e00ff */
[----:B---3--:R-:W-:-:S04]  /*0810*/  ISETP.GE.AND P0, PT, R36, UR12, PT ;  /* 0x0000000c24007c0c */ /* 0x008fc8000bf06270 */
[----:B------:R-:W-:-:S13]  /*0820*/  ISETP.GE.OR P0, PT, R37, UR13, P0 ;  /* 0x0000000d25007c0c */ /* 0x000fda0008706670 */
[----:B------:R-:W-:Y:S05]  /*0830*/  @P0 EXIT ;  /* 0x000000000000094d */ /* 0x000fea0003800000 */
[----:B------:R-:W1:Y:S01]  /*0840*/  LDCU UR7, c[0x0][0x3a0] ;  /* 0x00007400ff0777ac */ /* 0x000e620008000800 */
[----:B------:R-:W-:Y:S02]  /*0850*/  CS2R R14, SRZ ;  /* 0x00000000000e7805 */ /* 0x000fe4000001ff00 */
[----:B------:R-:W-:Y:S02]  /*0860*/  CS2R R12, SRZ ;  /* 0x00000000000c7805 */ /* 0x000fe4000001ff00 */
[----:B------:R-:W-:Y:S02]  /*0870*/  CS2R R10, SRZ ;  /* 0x00000000000a7805 */ /* 0x000fe4000001ff00 */
[----:B------:R-:W-:Y:S02]  /*0880*/  CS2R R8, SRZ ;  /* 0x0000000000087805 */ /* 0x000fe4000001ff00 */
[----:B------:R-:W-:Y:S02]  /*0890*/  CS2R R6, SRZ ;  /* 0x0000000000067805 */ /* 0x000fe4000001ff00 */
[----:B------:R-:W-:-:S02]  /*08a0*/  CS2R R4, SRZ ;  /* 0x0000000000047805 */ /* 0x000fc4000001ff00 */
[----:B------:R-:W-:Y:S02]  /*08b0*/  CS2R R2, SRZ ;  /* 0x0000000000027805 */ /* 0x000fe4000001ff00 */
[----:B------:R-:W-:Y:S01]  /*08c0*/  CS2R R32, SRZ ;  /* 0x0000000000207805 */ /* 0x000fe2000001ff00 */
[----:B------:R-:W2:Y:S01]  /*08d0*/  LDCU.64 UR8, c[0x0][0x358] ;  /* 0x00006b00ff0877ac */ /* 0x000ea20008000a00 */
[----:B-1----:R-:W-:-:S09]  /*08e0*/  UISETP.GE.AND UP0, UPT, UR7, 0x1, UPT ;  /* 0x000000010700788c */ /* 0x002fd2000bf06270 */
[----:B------:R-:W-:Y:S05]  /*08f0*/  BRA.U !UP0, `(.L_x_2) ;  /* 0x0000001508dc7547 */ /* 0x000fea000b800000 */
[----:B------:R-:W1:Y:S01]  /*0900*/  S2R R39, SR_TID.X ;  /* 0x0000000000277919 */ /* 0x000e620000002100 */
[----:B------:R-:W3:Y:S01]  /*0910*/  S2UR UR5, SR_CgaCtaId ;  /* 0x00000000000579c3 */ /* 0x000ee20000008800 */
[----:B------:R-:W4:Y:S01]  /*0920*/  LDCU.64 UR10, c[0x0][0x380] ;  /* 0x00007000ff0a77ac */ /* 0x000f220008000a00 */
[----:B------:R-:W-:Y:S01]  /*0930*/  UMOV UR4, 0x400 ;  /* 0x0000040000047882 */ /* 0x000fe20000000000 */
[----:B------:R-:W-:Y:S02]  /*0940*/  UISETP.GE.U32.AND UP0, UPT, UR7, 0x11, UPT ;  /* 0x000000110700788c */ /* 0x000fe4000bf06070 */
[----:B---3--:R-:W-:Y:S02]  /*0950*/  ULEA UR4, UR5, UR4, 0x18 ;  /* 0x0000000405047291 */ /* 0x008fe4000f8ec0ff */
[----:B------:R-:W-:-:S04]  /*0960*/  UIADD3 UR5, UPT, UPT, UR7, 0xf, URZ ;  /* 0x0000000f07057890 */ /* 0x000fc8000fffe0ff */
[----:B------:R-:W-:Y:S01]  /*0970*/  USHF.R.S32.HI UR6, URZ, 0x1f, UR5 ;  /* 0x0000001fff067899 */ /* 0x000fe20008011405 */
[C---:B-1----:R-:W-:Y:S01]  /*0980*/  IMAD.SHL.U32 R3, R39.reuse, 0x8, RZ ;  /* 0x0000000827037824 */ /* 0x042fe200078e00ff */
[C---:B------:R-:W-:Y:S01]  /*0990*/  ISETP.GE.U32.AND P0, PT, R39.reuse, 0x100, PT ;  /* 0x000001002700780c */ /* 0x040fe20003f06070 */
[----:B------:R-:W-:Y:S01]  /*09a0*/  IMAD.SHL.U32 R2, R39, 0x10, RZ ;  /* 0x0000001027027824 */ /* 0x000fe200078e00ff */
[----:B------:R-:W-:Y:S01]  /*09b0*/  SHF.R.U32.HI R6, RZ, 0x4, R39 ;  /* 0x00000004ff067819 */ /* 0x000fe20000011627 */
[----:B------:R-:W-:Y:S01]  /*09c0*/  ULEA.HI UR6, UR6, UR5, URZ, 0x4 ;  /* 0x0000000506067291 */ /* 0x000fe2000f8f20ff */
[C---:B------:R-:W-:Y:S02]  /*09d0*/  LOP3.LUT R0, R3.reuse, 0x78, RZ, 0xc0, !PT ;  /* 0x0000007803007812 */ /* 0x040fe400078ec0ff */
[----:B------:R-:W-:Y:S01]  /*09e0*/  ISETP.LT.U32.AND P0, PT, R6, UR7, !P0 ;  /* 0x0000000706007c0c */ /* 0x000fe2000c701070 */
[----:B------:R-:W-:Y:S01]  /*09f0*/  USHF.R.S32.HI UR6, URZ, 0x4, UR6 ;  /* 0x00000004ff067899 */ /* 0x000fe20008011406 */
[----:B------:R-:W-:Y:S01]  /*0a00*/  LOP3.LUT R41, R3, 0x8, RZ, 0xc0, !PT ;  /* 0x0000000803297812 */ /* 0x000fe200078ec0ff */
[----:B------:R-:W-:Y:S01]  /*0a10*/  IMAD.IADD R11, R37, 0x1, R0 ;  /* 0x00000001250b7824 */ /* 0x000fe200078e0200 */
[----:B------:R-:W-:-:S02]  /*0a20*/  LEA.HI R35, R39, R36, RZ, 0x1f ;  /* 0x0000002427237211 */ /* 0x000fc400078ff8ff */
[----:B------:R-:W-:Y:S01]  /*0a30*/  LOP3.LUT R40, R2, 0xff0, RZ, 0xc0, !PT ;  /* 0x00000ff002287812 */ /* 0x000fe200078ec0ff */
[----:B------:R-:W-:Y:S01]  /*0a40*/  VIADD R13, R11, 0x8 ;  /* 0x000000080b0d7836 */ /* 0x000fe20000000000 */
[----:B------:R-:W-:Y:S01]  /*0a50*/  SHF.R.S32.HI R12, RZ, 0x1f, R11 ;  /* 0x0000001fff0c7819 */ /* 0x000fe2000001140b */
[----:B------:R-:W-:Y:S01]  /*0a60*/  VIADD R0, R41, 0x8 ;  /* 0x0000000829007836 */ /* 0x000fe20000000000 */
[----:B------:R-:W-:Y:S01]  /*0a70*/  LOP3.LUT R38, R3, 0x7f8, RZ, 0xc0, !PT ;  /* 0x000007f803267812 */ /* 0x000fe200078ec0ff */
[----:B------:R-:W-:Y:S01]  /*0a80*/  IMAD R34, R35, UR7, RZ ;  /* 0x0000000723227c24 */ /* 0x000fe2000f8e02ff */
[----:B------:R-:W-:Y:S01]  /*0a90*/  ISETP.LE.AND P0, PT, R13, UR13, P0 ;  /* 0x0000000d0d007c0c */ /* 0x000fe20008703270 */
[----:B------:R-:W-:Y:S01]  /*0aa0*/  VIADD R40, R40, UR4 ;  /* 0x0000000428287c36 */ /* 0x000fe20008000000 */
[----:B------:R-:W-:Y:S02]  /*0ab0*/  ISETP.GT.U32.AND P1, PT, R0, UR7, PT ;  /* 0x0000000700007c0c */ /* 0x000fe4000bf24070 */
[----:B------:R-:W-:-:S02]  /*0ac0*/  SHF.R.S32.HI R0, RZ, 0x1f, R34 ;  /* 0x0000001fff007819 */ /* 0x000fc40000011422 */
[----:B------:R-:W-:Y:S02]  /*0ad0*/  ISETP.GE.OR P1, PT, R35, UR12, P1 ;  /* 0x0000000c23007c0c */ /* 0x000fe40008f26670 */
[----:B------:R-:W-:Y:S02]  /*0ae0*/  IADD3 R9, P2, PT, R41, R34, RZ ;  /* 0x0000002229097210 */ /* 0x000fe40007f5e0ff */
[----:B------:R-:W-:Y:S02]  /*0af0*/  ISETP.GE.U32.OR P1, PT, R39, 0x100, P1 ;  /* 0x000001002700780c */ /* 0x000fe40000f26470 */
[----:B------:R-:W-:Y:S01]  /*0b00*/  LEA R38, R38, UR4, 0x1 ;  /* 0x0000000426267c11 */ /* 0x000fe2000f8e08ff */
[----:B------:R-:W1:Y:S01]  /*0b10*/  @P0 LDC.64 R4, c[0x0][0x388] ;  /* 0x0000e200ff040b82 */ /* 0x000e620000000a00 */
[----:B------:R-:W-:Y:S02]  /*0b20*/  @P0 IMAD R7, R6, UR13, RZ ;  /* 0x0000000d06070c24 */ /* 0x000fe4000f8e02ff */
[----:B------:R-:W-:Y:S01]  /*0b30*/  IMAD.X R10, RZ, RZ, R0, P2 ;  /* 0x000000ffff0a7224 */ /* 0x000fe200010e0600 */
[----:B----4-:R-:W-:Y:S01]  /*0b40*/  LEA R2, P2, R9, UR10, 0x1 ;  /* 0x0000000a09027c11 */ /* 0x010fe2000f8408ff */
[----:B------:R-:W-:Y:S01]  /*0b50*/  VIADD R43, R38, 0x3000 ;  /* 0x00003000262b7836 */ /* 0x000fe20000000000 */
[----:B------:R-:W-:-:S02]  /*0b60*/  @P0 IADD3 R8, P3, PT, R11, R7, RZ ;  /* 0x000000070b080210 */ /* 0x000fc40007f7e0ff */
[----:B------:R-:W-:Y:S02]  /*0b70*/  LEA.HI.X R3, R9, UR11, R10, 0x1, P2 ;  /* 0x0000000b09037c11 */ /* 0x000fe400090f0c0a */
[----:B------:R-:W-:-:S03]  /*0b80*/  @P0 LEA.HI.X.SX32 R7, R7, R12, 0x1, P3 ;  /* 0x0000000c07070211 */ /* 0x000fc600018f0eff */
[----:B------:R-:W-:Y:S01]  /*0b90*/  @!PT LDS RZ, [RZ] ;  /* 0x00000000fffff984 */ /* 0x000fe20000000800 */
[----:B------:R-:W-:Y:S01]  /*0ba0*/  @!PT LDS RZ, [RZ] ;  /* 0x00000000fffff984 */ /* 0x000fe20000000800 */
[----:B------:R-:W-:Y:S01]  /*0bb0*/  @!PT LDS RZ, [RZ] ;  /* 0x00000000fffff984 */ /* 0x000fe20000000800 */
[----:B--2---:R2:W-:Y:S01]  /*0bc0*/  @!P1 LDGSTS.E.BYPASS.128 [R40], desc[UR8][R2.64] ;  /* 0x0000000002289fae */ /* 0x0045e2000b981808 */
[----:B-1----:R-:W-:-:S04]  /*0bd0*/  @P0 LEA R4, P3, R8, R4, 0x1 ;  /* 0x0000000408040211 */ /* 0x002fc800078608ff */
[----:B------:R-:W-:-:S05]  /*0be0*/  @P0 LEA.HI.X R5, R8, R5, R7, 0x1, P3 ;  /* 0x0000000508050211 */ /* 0x000fca00018f0c07 */
[----:B------:R2:W-:Y:S04]  /*0bf0*/  @P0 LDGSTS.E.BYPASS.128 [R38+0x3000], desc[UR8][R4.64] ;  /* 0x0300000004260fae */ /* 0x0005e8000b981808 */
[----:B------:R-:W0:Y:S01]  /*0c00*/  LDGDEPBAR ;  /* 0x00000000000079af */ /* 0x000e220000000000 */
[----:B------:R-:W-:Y:S05]  /*0c10*/  BRA.U !UP0, `(.L_x_3) ;  /* 0x0000000108587547 */ /* 0x000fea000b800000 */
[----:B------:R-:W-:Y:S01]  /*0c20*/  ISETP.GT.U32.AND P0, PT, R39, 0xff, PT ;  /* 0x000000ff2700780c */ /* 0x000fe20003f04070 */
[----:B------:R-:W-:-:S12]  /*0c30*/  BSSY.RECONVERGENT B0, `(.L_x_4) ;  /* 0x0000013000007945 */ /* 0x000fd80003800200 */
[----:B------:R-:W-:Y:S05]  /*0c40*/  @P0 BRA `(.L_x_5) ;  /* 0x0000000000440947 */ /* 0x000fea0003800000 */
[----:B------:R-:W-:Y:S01]  /*0c50*/  VIADD R6, R6, 0x10 ;  /* 0x0000001006067836 */ /* 0x000fe20000000000 */
[----:B------:R-:W-:Y:S01]  /*0c60*/  ISETP.GT.AND P0, PT, R13, UR13, PT ;  /* 0x0000000d0d007c0c */ /* 0x000fe2000bf04270 */
[----:B--2---:R-:W-:-:S03]  /*0c70*/  VIADD R4, R41, 0x18 ;  /* 0x0000001829047836 */ /* 0x004fc60000000000 */
[----:B------:R-:W-:Y:S02]  /*0c80*/  ISETP.GE.U32.OR P1, PT, R6, UR7, P0 ;  /* 0x0000000706007c0c */ /* 0x000fe40008726470 */
[----:B------:R-:W-:-:S04]  /*0c90*/  ISETP.GT.U32.AND P0, PT, R4, UR7, PT ;  /* 0x0000000704007c0c */ /* 0x000fc8000bf04070 */
[----:B------:R-:W-:-:S07]  /*0ca0*/  ISETP.GE.OR P0, PT, R35, UR12, P0 ;  /* 0x0000000c23007c0c */ /* 0x000fce0008706670 */
[----:B------:R-:W1:Y:S01]  /*0cb0*/  @!P1 LDC.64 R8, c[0x0][0x388] ;  /* 0x0000e200ff089b82 */ /* 0x000e620000000a00 */
[----:B------:R-:W-:-:S05]  /*0cc0*/  @!P1 IMAD R6, R6, UR13, RZ ;  /* 0x0000000d06069c24 */ /* 0x000fca000f8e02ff */
[----:B------:R-:W-:Y:S01]  /*0cd0*/  @!P1 IADD3 R5, P2, PT, R11, R6, RZ ;  /* 0x000000060b059210 */ /* 0x000fe20007f5e0ff */
[----:B------:R-:W-:Y:S01]  /*0ce0*/  @!PT LDS RZ, [RZ] ;  /* 0x00000000fffff984 */ /* 0x000fe20000000800 */
[----:B------:R-:W-:Y:S01]  /*0cf0*/  @!PT LDS RZ, [RZ] ;  /* 0x00000000fffff984 */ /* 0x000fe20000000800 */
[----:B------:R-:W-:Y:S01]  /*0d00*/  @!PT LDS RZ, [RZ] ;  /* 0x00000000fffff984 */ /* 0x000fe20000000800 */
[----:B------:R3:W-:Y:S03]  /*0d10*/  @!P0 LDGSTS.E.BYPASS.128 [R40+0x1000], desc[UR8][R2.64+0x20] ;  /* 0x0100002002288fae */ /* 0x0007e6000b981808 */
[----:B------:R-:W-:Y:S02]  /*0d20*/  @!P1 LEA.HI.X.SX32 R6, R6, R12, 0x1, P2 ;  /* 0x0000000c06069211 */ /* 0x000fe400010f0eff */
[----:B-1----:R-:W-:-:S04]  /*0d30*/  @!P1 LEA R4, P2, R5, R8, 0x1 ;  /* 0x0000000805049211 */ /* 0x002fc800078408ff */
[----:B------:R-:W-:-:S05]  /*0d40*/  @!P1 LEA.HI.X R5, R5, R9, R6, 0x1, P2 ;  /* 0x0000000905059211 */ /* 0x000fca00010f0c06 */
[----:B------:R3:W-:Y:S04]  /*0d50*/  @!P1 LDGSTS.E.BYPASS.128 [R38+0x4000], desc[UR8][R4.64] ;  /* 0x0400000004269fae */ /* 0x0007e8000b981808 */
.L_x_5:
[----:B------:R-:W-:Y:S05]  /*0d60*/  BSYNC.RECONVERGENT B0 ;  /* 0x0000000000007941 */ /* 0x000fea0003800200 */
.L_x_4:
[----:B------:R-:W0:Y:S02]  /*0d70*/  LDGDEPBAR ;  /* 0x00000000000079af */ /* 0x000e240000000000 */
.L_x_3:
[----:B------:R-:W-:Y:S01]  /*0d80*/  UISETP.LT.AND UP1, UPT, UR6, 0x1, UPT ;  /* 0x000000010600788c */ /* 0x000fe2000bf21270 */
[----:B------:R-:W-:Y:S01]  /*0d90*/  IMAD.MOV.U32 R42, RZ, RZ, RZ ;  /* 0x000000ffff2a7224 */ /* 0x000fe200078e00ff */
[----:B------:R-:W-:Y:S01]  /*0da0*/  CS2R R12, SRZ ;  /* 0x00000000000c7805 */ /* 0x000fe2000001ff00 */
[----:B------:R-:W-:Y:S01]  /*0db0*/  IMAD.MOV.U32 R14, RZ, RZ, RZ ;  /* 0x000000ffff0e7224 */ /* 0x000fe200078e00ff */
[----:B------:R-:W-:Y:S02]  /*0dc0*/  CS2R R10, SRZ ;  /* 0x00000000000a7805 */ /* 0x000fe4000001ff00 */
[----:B------:R-:W-:Y:S02]  /*0dd0*/  CS2R R8, SRZ ;  /* 0x0000000000087805 */ /* 0x000fe4000001ff00 */
[----:B------:R-:W-:Y:S02]  /*0de0*/  CS2R R6, SRZ ;  /* 0x0000000000067805 */ /* 0x000fe4000001ff00 */
[----:B--23--:R-:W-:-:S02]  /*0df0*/  CS2R R4, SRZ ;  /* 0x0000000000047805 */ /* 0x00cfc4000001ff00 */
[----:B------:R-:W-:Y:S02]  /*0e00*/  CS2R R2, SRZ ;  /* 0x0000000000027805 */ /* 0x000fe4000001ff00 */
[----:B------:R-:W-:Y:S01]  /*0e10*/  CS2R R32, SRZ ;  /* 0x0000000000207805 */ /* 0x000fe2000001ff00 */
[----:B------:R-:W-:Y:S01]  /*0e20*/  USEL UR5, UR6, 0x1, !UP1 ;  /* 0x0000000106057887 */ /* 0x000fe2000c800000 */
[----:B------:R-:W-:Y:S11]  /*0e30*/  BRA.U !UP0, `(.L_x_6) ;  /* 0x0000000d08107547 */ /* 0x000ff6000b800000 */
[----:B------:R-:W1:Y:S01]  /*0e40*/  S2R R4, SR_LANEID ;  /* 0x0000000000047919 */ /* 0x000e620000000000 */
[C---:B------:R-:W-:Y:S01]  /*0e50*/  IMAD.SHL.U32 R44, R39.reuse, 0x4, RZ ;  /* 0x00000004272c7824 */ /* 0x040fe200078e00ff */
[----:B------:R-:W-:Y:S01]  /*0e60*/  CS2R R12, SRZ ;  /* 0x00000000000c7805 */ /* 0x000fe2000001ff00 */
[----:B------:R-:W-:Y:S01]  /*0e70*/  IMAD.SHL.U32 R27, R39, 0x2, RZ ;  /* 0x00000002271b7824 */ /* 0x000fe200078e00ff */
[----:B------:R-:W-:Y:S01]  /*0e80*/  CS2R R10, SRZ ;  /* 0x00000000000a7805 */ /* 0x000fe2000001ff00 */
[----:B------:R-:W-:Y:S01]  /*0e90*/  IMAD.MOV.U32 R42, RZ, RZ, RZ ;  /* 0x000000ffff2a7224 */ /* 0x000fe200078e00ff */
[----:B------:R-:W-:Y:S01]  /*0ea0*/  CS2R R8, SRZ ;  /* 0x0000000000087805 */ /* 0x000fe2000001ff00 */
[----:B------:R-:W-:Y:S01]  /*0eb0*/  IMAD.MOV.U32 R14, RZ, RZ, RZ ;  /* 0x000000ffff0e7224 */ /* 0x000fe200078e00ff */
[----:B------:R-:W-:Y:S02]  /*0ec0*/  CS2R R6, SRZ ;  /* 0x0000000000067805 */ /* 0x000fe4000001ff00 */
[----:B------:R-:W-:-:S02]  /*0ed0*/  CS2R R32, SRZ ;  /* 0x0000000000207805 */ /* 0x000fc4000001ff00 */
[----:B------:R-:W-:Y:S01]  /*0ee0*/  LOP3.LUT R44, R44, 0xe00, RZ, 0xc0, !PT ;  /* 0x00000e002c2c7812 */ /* 0x000fe200078ec0ff */
[----:B------:R-:W-:Y:S01]  /*0ef0*/  ULOP3.LUT UR5, UR5, 0x7fffffe, URZ, 0xc0, !UPT ;  /* 0x07fffffe05057892 */ /* 0x000fe2000f8ec0ff */
[----:B------:R-:W-:Y:S01]  /*0f00*/  LOP3.LUT R27, R27, 0xc0, RZ, 0xc0, !PT ;  /* 0x000000c01b1b7812 */ /* 0x000fe200078ec0ff */
[----:B------:R-:W2:Y:S01]  /*0f10*/  LDCU UR11, c[0x0][0x3a0] ;  /* 0x00007400ff0b77ac */ /* 0x000ea20008000800 */
[----:B------:R-:W3:Y:S01]  /*0f20*/  LDCU UR10, c[0x0][0x398] ;  /* 0x00007300ff0a77ac */ /* 0x000ee20008000800 */
[----:B------:R-:W4:Y:S01]  /*0f30*/  LDCU.64 UR12, c[0x0][0x388] ;  /* 0x00007100ff0c77ac */ /* 0x000f220008000a00 */
[--C-:B-1----:R-:W-:Y:S02]  /*0f40*/  SHF.R.U32.HI R2, RZ, 0x3, R4.reuse ;  /* 0x00000003ff027819 */ /* 0x102fe40000011604 */
[----:B------:R-:W-:Y:S02]  /*0f50*/  LOP3.LUT R3, R4, 0x7, RZ, 0xc0, !PT ;  /* 0x0000000704037812 */ /* 0x000fe400078ec0ff */
[----:B------:R-:W-:Y:S01]  /*0f60*/  SHF.R.U32.HI R4, RZ, 0x4, R4 ;  /* 0x00000004ff047819 */ /* 0x000fe20000011604 */
[----:B------:R-:W-:-:S04]  /*0f70*/  IMAD.SHL.U32 R2, R2, 0x8, RZ ;  /* 0x0000000802027824 */ /* 0x000fc800078e00ff */
[----:B------:R-:W-:Y:S01]  /*0f80*/  IMAD.SHL.U32 R4, R4, 0x8, RZ ;  /* 0x0000000804047824 */ /* 0x000fe200078e00ff */
[----:B------:R-:W-:-:S05]  /*0f90*/  LOP3.LUT R3, R2, 0x8, R3, 0xe2, !PT ;  /* 0x0000000802037812 */ /* 0x000fca00078ee203 */
[C-C-:B------:R-:W-:Y:S02]  /*0fa0*/  IMAD R30, R3.reuse, 0x10, R4.reuse ;  /* 0x00000010031e7824 */ /* 0x140fe400078e0204 */
[----:B------:R-:W-:Y:S01]  /*0fb0*/  IMAD R31, R3, 0x80, R4 ;  /* 0x00000080031f7824 */ /* 0x000fe200078e0204 */
[----:B------:R-:W-:Y:S02]  /*0fc0*/  CS2R R4, SRZ ;  /* 0x0000000000047805 */ /* 0x000fe4000001ff00 */
[----:B------:R-:W-:Y:S01]  /*0fd0*/  CS2R R2, SRZ ;  /* 0x0000000000027805 */ /* 0x000fe2000001ff00 */
[----:B------:R-:W-:Y:S02]  /*0fe0*/  IMAD.SHL.U32 R30, R30, 0x2, RZ ;  /* 0x000000021e1e7824 */ /* 0x000fe400078e00ff */
[----:B--234-:R-:W-:-:S07]  /*0ff0*/  IMAD.SHL.U32 R31, R31, 0x2, RZ ;  /* 0x000000021f1f7824 */ /* 0x01cfce00078e00ff */
.L_x_13:
[----:B-1----:R-:W-:Y:S01]  /*1000*/  IMAD.HI.U32 R16, R42, -0x55555555, RZ ;  /* 0xaaaaaaab2a107827 */ /* 0x002fe200078e00ff */
[----:B------:R-:W-:-:S04]  /*1010*/  DEPBAR.LE SB0, 0x1 ;  /* 0x000080400000791a */ /* 0x000fc80000000000 */
[----:B------:R-:W-:-:S05]  /*1020*/  SHF.R.U32.HI R17, RZ, 0x1, R16 ;  /* 0x00000001ff117819 */ /* 0x000fca0000011610 */
[----:B------:R-:W-:-:S04]  /*1030*/  IMAD R17, R17, -0x3, R42 ;  /* 0xfffffffd11117824 */ /* 0x000fc800078e022a */
[C---:B------:R-:W-:Y:S02]  /*1040*/  IMAD R44, R17.reuse, 0x800, R44 ;  /* 0x00000800112c7824 */ /* 0x040fe400078e022c */
[----:B------:R-:W-:-:S03]  /*1050*/  IMAD R28, R17, 0x1000, R27 ;  /* 0x00001000111c7824 */ /* 0x000fc600078e021b */
[----:B------:R-:W-:Y:S01]  /*1060*/  LEA R17, R44, UR4, 0x1 ;  /* 0x000000042c117c11 */ /* 0x000fe2000f8e08ff */
[----:B------:R-:W-:-:S03]  /*1070*/  VIADD R28, R28, UR4 ;  /* 0x000000041c1c7c36 */ /* 0x000fc60008000000 */
[----:B------:R-:W-:Y:S01]  /*1080*/  IADD3 R26, PT, PT, R30, 0x200, R17 ;  /* 0x000002001e1a7810 */ /* 0x000fe20007ffe011 */
[----:B------:R-:W-:Y:S01]  /*1090*/  BAR.SYNC.DEFER_BLOCKING 0x0 ;  /* 0x0000000000007b1d */ /* 0x000fe20000010000 */
[----:B------:R-:W-:Y:S01]  /*10a0*/  IMAD.IADD R16, R17, 0x1, R30 ;  /* 0x0000000111107824 */ /* 0x000fe200078e021e */
[----:B------:R-:W-:-:S05]  /*10b0*/  IADD3 R44, PT, PT, R31, 0x3000, R28 ;  /* 0x000030001f2c7810 */ /* 0x000fca0007ffe01c */
[----:B------:R-:W-:Y:S04]  /*10c0*/  LDSM.16.M88.4 R16, [R16] ;  /* 0x000000001010783b */ /* 0x000fe80000000200 */
[----:B------:R-:W1:Y:S04]  /*10d0*/  LDSM.16.MT88.4 R20, [R44] ;  /* 0x000000002c14783b */ /* 0x000e680000004200 */
[----:B------:R-:W2:Y:S01]  /*10e0*/  LDSM.16.M88.4 R24, [R26] ;  /* 0x000000001a18783b */ /* 0x000ea20000000200 */
[-C--:B-1----:R-:W-:Y:S08]  /*10f0*/  HMMA.16816.F16 R32, R16, R20.reuse, R32 ;  /* 0x000000141020723c */ /* 0x082ff00000000820 */
[----:B--2---:R-:W-:Y:S01]  /*1100*/  HMMA.16816.F16 R8, R24, R20, R8 ;  /* 0x000000141808723c */ /* 0x004fe20000000808 */
[----:B------:R-:W-:-:S07]  /*1110*/  IADD3 R20, PT, PT, R31, 0x3020, R28 ;  /* 0x000030201f147810 */ /* 0x000fce0007ffe01c */
[-C--:B------:R-:W-:Y:S08]  /*1120*/  HMMA.16816.F16 R2, R16, R22.reuse, R2 ;  /* 0x000000161002723c */ /* 0x080ff00000000802 */
[C---:B------:R-:W-:Y:S01]  /*1130*/  HMMA.16816.F16 R10, R24.reuse, R22, R10 ;  /* 0x00000016180a723c */ /* 0x040fe2000000080a */
[----:B------:R-:W1:Y:S07]  /*1140*/  LDSM.16.MT88.4 R20, [R20] ;  /* 0x000000001414783b */ /* 0x000e6e0000004200 */
[C---:B-1----:R-:W-:Y:S08]  /*1150*/  HMMA.16816.F16 R28, R24.reuse, R20, R12 ;  /* 0x00000014181c723c */ /* 0x042ff0000000080c */
[----:B------:R-:W-:Y:S01]  /*1160*/  HMMA.16816.F16 R24, R24, R22, R14 ;  /* 0x000000161818723c */ /* 0x000fe2000000080e */
[----:B------:R-:W-:-:S05]  /*1170*/  VIADD R26, R42, 0x2 ;  /* 0x000000022a1a7836 */ /* 0x000fca0000000000 */
[----:B------:R-:W-:Y:S02]  /*1180*/  ISETP.GE.AND P0, PT, R26, UR6, PT ;  /* 0x000000061a007c0c */ /* 0x000fe4000bf06270 */
[C---:B------:R-:W-:Y:S08]  /*1190*/  HMMA.16816.F16 R4, R16.reuse, R20, R4 ;  /* 0x000000141004723c */ /* 0x040ff00000000804 */
[----:B------:R-:W-:Y:S03]  /*11a0*/  HMMA.16816.F16 R6, R16, R22, R6 ;  /* 0x000000161006723c */ /* 0x000fe60000000806 */
[----:B------:R-:W-:-:S02]  /*11b0*/  NOP ;  /* 0x0000000000007918 */ /* 0x000fc40000000000 */
[----:B------:R-:W-:-:S15]  /*11c0*/  @P0 BRA `(.L_x_7) ;  /* 0x0000000000ac0947 */ /* 0x000fde0003800000 */
[----:B------:R-:W-:Y:S01]  /*11d0*/  ISETP.GT.U32.AND P0, PT, R39, 0xff, PT ;  /* 0x000000ff2700780c */ /* 0x000fe20003f04070 */
[----:B------:R-:W-:-:S12]  /*11e0*/  BSSY.RECONVERGENT B0, `(.L_x_8) ;  /* 0x0000028000007945 */ /* 0x000fd80003800200 */
[----:B------:R-:W-:Y:S05]  /*11f0*/  @P0 BRA `(.L_x_9) ;  /* 0x0000000000980947 */ /* 0x000fea0003800000 */
[C---:B------:R-:W-:Y:S01]  /*1200*/  IMAD.SHL.U32 R16, R26.reuse, 0x10, RZ ;  /* 0x000000101a107824 */ /* 0x040fe200078e00ff */
[----:B------:R-:W1:Y:S01]  /*1210*/  LDC R15, c[0x0][0x39c] ;  /* 0x0000e700ff0f7b82 */ /* 0x000e620000000800 */
[----:B------:R-:W-:-:S04]  /*1220*/  IMAD.HI.U32 R14, R26, -0x55555555, RZ ;  /* 0xaaaaaaab1a0e7827 */ /* 0x000fc800078e00ff */
[----:B------:R-:W-:Y:S01]  /*1230*/  IMAD.IADD R17, R41, 0x1, R16 ;  /* 0x0000000129117824 */ /* 0x000fe200078e0210 */
[C---:B------:R-:W-:Y:S01]  /*1240*/  LEA.HI R16, R39.reuse, R16, RZ, 0x1c ;  /* 0x0000001027107211 */ /* 0x040fe200078fe0ff */
[----:B------:R-:W-:Y:S02]  /*1250*/  IMAD.SHL.U32 R20, R39, 0x8, RZ ;  /* 0x0000000827147824 */ /* 0x000fe400078e00ff */
[----:B------:R-:W-:-:S03]  /*1260*/  VIADD R12, R17, 0x8 ;  /* 0x00000008110c7836 */ /* 0x000fc60000000000 */
[----:B------:R-:W-:Y:S02]  /*1270*/  LOP3.LUT R20, R20, 0x78, RZ, 0xc0, !PT ;  /* 0x0000007814147812 */ /* 0x000fe400078ec0ff */
[----:B------:R-:W-:-:S03]  /*1280*/  ISETP.GT.AND P0, PT, R12, UR11, PT ;  /* 0x0000000b0c007c0c */ /* 0x000fc6000bf04270 */
[----:B------:R-:W-:Y:S01]  /*1290*/  IMAD.IADD R20, R37, 0x1, R20 ;  /* 0x0000000125147824 */ /* 0x000fe200078e0214 */
[----:B------:R-:W-:-:S13]  /*12a0*/  ISETP.GE.OR P0, PT, R35, UR10, P0 ;  /* 0x0000000a23007c0c */ /* 0x000fda0008706670 */
[----:B------:R-:W2:Y:S01]  /*12b0*/  @!P0 LDC.64 R12, c[0x0][0x380] ;  /* 0x0000e000ff0c8b82 */ /* 0x000ea20000000a00 */
[----:B------:R-:W-:Y:S02]  /*12c0*/  @!P0 IADD3 R18, P1, PT, R34, R17, RZ ;  /* 0x0000001122128210 */ /* 0x000fe40007f3e0ff */
[----:B------:R-:W-:-:S03]  /*12d0*/  SHF.R.U32.HI R17, RZ, 0x1, R14 ;  /* 0x00000001ff117819 */ /* 0x000fc6000001160e */
[----:B------:R-:W-:Y:S02]  /*12e0*/  @!P0 IMAD.X R19, RZ, RZ, R0, P1 ;  /* 0x000000ffff138224 */ /* 0x000fe400008e0600 */
[----:B------:R-:W-:-:S04]  /*12f0*/  IMAD R14, R17, -0x3, R26 ;  /* 0xfffffffd110e7824 */ /* 0x000fc800078e021a */
[----:B------:R-:W-:Y:S01]  /*1300*/  @!P0 IMAD R17, R14, 0x1000, R40 ;  /* 0x000010000e118824 */ /* 0x000fe200078e0228 */
[----:B--2---:R-:W-:-:S04]  /*1310*/  @!P0 LEA R12, P1, R18, R12, 0x1 ;  /* 0x0000000c120c8211 */ /* 0x004fc800078208ff */
[----:B------:R-:W-:Y:S01]  /*1320*/  @!P0 LEA.HI.X R13, R18, R13, R19, 0x1, P1 ;  /* 0x0000000d120d8211 */ /* 0x000fe200008f0c13 */
[----:B------:R-:W-:-:S04]  /*1330*/  VIADD R18, R20, 0x8 ;  /* 0x0000000814127836 */ /* 0x000fc80000000000 */
[----:B------:R-:W-:Y:S01]  /*1340*/  @!PT LDS RZ, [RZ] ;  /* 0x00000000fffff984 */ /* 0x000fe20000000800 */
[----:B------:R-:W-:Y:S01]  /*1350*/  @!PT LDS RZ, [RZ] ;  /* 0x00000000fffff984 */ /* 0x000fe20000000800 */
[----:B------:R-:W-:Y:S01]  /*1360*/  @!PT LDS RZ, [RZ] ;  /* 0x00000000fffff984 */ /* 0x000fe20000000800 */
[----:B------:R2:W-:Y:S01]  /*1370*/  @!P0 LDGSTS.E.BYPASS.128 [R17], desc[UR8][R12.64] ;  /* 0x000000000c118fae */ /* 0x0005e2000b981808 */
[----:B-1----:R-:W-:-:S04]  /*1380*/  ISETP.GT.AND P0, PT, R18, R15, PT ;  /* 0x0000000f1200720c */ /* 0x002fc80003f04270 */
[----:B------:R-:W-:-:S13]  /*1390*/  ISETP.GE.OR P0, PT, R16, UR11, P0 ;  /* 0x0000000b10007c0c */ /* 0x000fda0008706670 */
[----:B--2---:R-:W-:Y:S05]  /*13a0*/  @P0 BRA `(.L_x_9) ;  /* 0x00000000002c0947 */ /* 0x004fea0003800000 */
[----:B------:R-:W-:Y:S01]  /*13b0*/  IMAD R15, R16, R15, RZ ;  /* 0x0000000f100f7224 */ /* 0x000fe200078e02ff */
[----:B------:R-:W-:-:S04]  /*13c0*/  SHF.R.S32.HI R12, RZ, 0x1f, R20 ;  /* 0x0000001fff0c7819 */ /* 0x000fc80000011414 */
[----:B------:R-:W-:-:S04]  /*13d0*/  IADD3 R13, P0, PT, R20, R15, RZ ;  /* 0x0000000f140d7210 */ /* 0x000fc80007f1e0ff */
[----:B------:R-:W-:Y:S01]  /*13e0*/  LEA.HI.X.SX32 R16, R15, R12, 0x1, P0 ;  /* 0x0000000c0f107211 */ /* 0x000fe200000f0eff */
[----:B------:R-:W-:Y:S01]  /*13f0*/  IMAD R15, R14, 0x1000, R43 ;  /* 0x000010000e0f7824 */ /* 0x000fe200078e022b */
[----:B------:R-:W-:-:S04]  /*1400*/  LEA R12, P0, R13, UR12, 0x1 ;  /* 0x0000000c0d0c7c11 */ /* 0x000fc8000f8008ff */
[----:B------:R-:W-:-:S05]  /*1410*/  LEA.HI.X R13, R13, UR13, R16, 0x1, P0 ;  /* 0x0000000d0d0d7c11 */ /* 0x000fca00080f0c10 */
[----:B------:R-:W-:Y:S01]  /*1420*/  @!PT LDS RZ, [RZ] ;  /* 0x00000000fffff984 */ /* 0x000fe20000000800 */
[----:B------:R-:W-:Y:S01]  /*1430*/  @!PT LDS RZ, [RZ] ;  /* 0x00000000fffff984 */ /* 0x000fe20000000800 */
[----:B------:R-:W-:Y:S01]  /*1440*/  @!PT LDS RZ, [RZ] ;  /* 0x00000000fffff984 */ /* 0x000fe20000000800 */
[----:B------:R1:W-:Y:S04]  /*1450*/  LDGSTS.E.BYPASS.128 [R15], desc[UR8][R12.64] ;  /* 0x000000000c0f7fae */ /* 0x0003e8000b981808 */
.L_x_9:
[----:B------:R-:W-:Y:S05]  /*1460*/  BSYNC.RECONVERGENT B0 ;  /* 0x0000000000007941 */ /* 0x000fea0003800200 */
.L_x_8:
[----:B------:R-:W0:Y:S02]  /*1470*/  LDGDEPBAR ;  /* 0x00000000000079af */ /* 0x000e240000000000 */
.L_x_7:
[----:B------:R-:W2:Y:S01]  /*1480*/  S2R R14, SR_LANEID ;  /* 0x00000000000e7919 */ /* 0x000ea20000000000 */
[----:B-1----:R-:W-:Y:S01]  /*1490*/  VIADD R12, R42, 0x1 ;  /* 0x000000012a0c7836 */ /* 0x002fe20000000000 */
[----:B------:R-:W1:Y:S01]  /*14a0*/  S2UR UR7, SR_CgaCtaId ;  /* 0x00000000000779c3 */ /* 0x000e620000008800 */
[----:B------:R-:W-:Y:S01]  /*14b0*/  IMAD.SHL.U32 R44, R39, 0x4, RZ ;  /* 0x00000004272c7824 */ /* 0x000fe200078e00ff */
[----:B------:R-:W-:-:S04]  /*14c0*/  DEPBAR.LE SB0, 0x1 ;  /* 0x000080400000791a */ /* 0x000fc80000000000 */
[----:B------:R-:W-:Y:S01]  /*14d0*/  IMAD.HI.U32 R13, R12, -0x55555555, RZ ;  /* 0xaaaaaaab0c0d7827 */ /* 0x000fe200078e00ff */
[----:B------:R-:W-:Y:S01]  /*14e0*/  LOP3.LUT R44, R44, 0xe00, RZ, 0xc0, !PT ;  /* 0x00000e002c2c7812 */ /* 0x000fe200078ec0ff */
[----:B------:R-:W-:Y:S02]  /*14f0*/  UMOV UR4, 0x400 ;  /* 0x0000040000047882 */ /* 0x000fe40000000000 */
[----:B------:R-:W-:Y:S01]  /*1500*/  IMAD.SHL.U32 R27, R39, 0x2, RZ ;  /* 0x00000002271b7824 */ /* 0x000fe200078e00ff */
[----:B------:R-:W-:-:S04]  /*1510*/  SHF.R.U32.HI R13, RZ, 0x1, R13 ;  /* 0x00000001ff0d7819 */ /* 0x000fc8000001160d */
[----:B------:R-:W-:Y:S01]  /*1520*/  LOP3.LUT R27, R27, 0xc0, RZ, 0xc0, !PT ;  /* 0x000000c01b1b7812 */ /* 0x000fe200078ec0ff */
[----:B------:R-:W-:Y:S01]  /*1530*/  IMAD R13, R13, -0x3, R12 ;  /* 0xfffffffd0d0d7824 */ /* 0x000fe200078e020c */
[----:B-1----:R-:W-:Y:S01]  /*1540*/  ULEA UR4, UR7, UR4, 0x18 ;  /* 0x0000000407047291 */ /* 0x002fe2000f8ec0ff */
[--C-:B--2---:R-:W-:Y:S02]  /*1550*/  SHF.R.U32.HI R12, RZ, 0x3, R14.reuse ;  /* 0x00000003ff0c7819 */ /* 0x104fe4000001160e */
[----:B------:R-:W-:Y:S02]  /*1560*/  LOP3.LUT R15, R14, 0x7, RZ, 0xc0, !PT ;  /* 0x000000070e0f7812 */ /* 0x000fe400078ec0ff */
[----:B------:R-:W-:Y:S01]  /*1570*/  SHF.R.U32.HI R14, RZ, 0x4, R14 ;  /* 0x00000004ff0e7819 */ /* 0x000fe2000001160e */
[----:B------:R-:W-:-:S04]  /*1580*/  IMAD.SHL.U32 R12, R12, 0x8, RZ ;  /* 0x000000080c0c7824 */ /* 0x000fc800078e00ff */
[----:B------:R-:W-:Y:S01]  /*1590*/  IMAD.SHL.U32 R14, R14, 0x8, RZ ;  /* 0x000000080e0e7824 */ /* 0x000fe200078e00ff */
[----:B------:R-:W-:Y:S01]  /*15a0*/  LOP3.LUT R15, R12, 0x8, R15, 0xe2, !PT ;  /* 0x000000080c0f7812 */ /* 0x000fe200078ee20f */
[C---:B------:R-:W-:Y:S02]  /*15b0*/  IMAD R12, R13.reuse, 0x800, R44 ;  /* 0x000008000d0c7824 */ /* 0x040fe400078e022c */
[----:B------:R-:W-:Y:S02]  /*15c0*/  IMAD R13, R13, 0x1000, R27 ;  /* 0x000010000d0d7824 */ /* 0x000fe400078e021b */
[--C-:B------:R-:W-:Y:S01]  /*15d0*/  IMAD R17, R15, 0x10, R14.reuse ;  /* 0x000000100f117824 */ /* 0x100fe200078e020e */
[----:B------:R-:W-:Y:S01]  /*15e0*/  LEA R12, R12, UR4, 0x1 ;  /* 0x000000040c0c7c11 */ /* 0x000fe2000f8e08ff */
[----:B------:R-:W-:Y:S02]  /*15f0*/  VIADD R13, R13, UR4 ;  /* 0x000000040d0d7c36 */ /* 0x000fe40008000000 */
[----:B------:R-:W-:-:S02]  /*1600*/  IMAD R15, R15, 0x80, R14 ;  /* 0x000000800f0f7824 */ /* 0x000fc400078e020e */
[C---:B------:R-:W-:Y:S02]  /*1610*/  VIADD R14, R13.reuse, 0x3000 ;  /* 0x000030000d0e7836 */ /* 0x040fe40000000000 */
[----:B------:R-:W-:Y:S02]  /*1620*/  VIADD R13, R13, 0x3020 ;  /* 0x000030200d0d7836 */ /* 0x000fe40000000000 */
[----:B------:R-:W-:Y:S02]  /*1630*/  IMAD.U32 R16, R17, 0x2, R12 ;  /* 0x0000000211107824 */ /* 0x000fe400078e000c */
[C---:B------:R-:W-:Y:S01]  /*1640*/  IMAD.U32 R20, R15.reuse, 0x2, R14 ;  /* 0x000000020f147824 */ /* 0x040fe200078e000e */
[----:B------:R-:W-:Y:S01]  /*1650*/  BAR.SYNC.DEFER_BLOCKING 0x0 ;  /* 0x0000000000007b1d */ /* 0x000fe20000010000 */
[----:B------:R-:W-:Y:S02]  /*1660*/  IMAD.U32 R13, R15, 0x2, R13 ;  /* 0x000000020f0d7824 */ /* 0x000fe400078e000d */
[----:B------:R-:W-:-:S04]  /*1670*/  VIADD R45, R12, 0x200 ;  /* 0x000002000c2d7836 */ /* 0x000fc80000000000 */
[----:B------:R-:W-:Y:S02]  /*1680*/  IMAD.U32 R45, R17, 0x2, R45 ;  /* 0x00000002112d7824 */ /* 0x000fe400078e002d */
[----:B------:R-:W-:Y:S04]  /*1690*/  LDSM.16.M88.4 R16, [R16] ;  /* 0x000000001010783b */ /* 0x000fe80000000200 */
[----:B------:R-:W1:Y:S04]  /*16a0*/  LDSM.16.MT88.4 R20, [R20] ;  /* 0x000000001414783b */ /* 0x000e680000004200 */
[----:B------:R-:W2:Y:S01]  /*16b0*/  LDSM.16.MT88.4 R12, [R13] ;  /* 0x000000000d0c783b */ /* 0x000ea20000004200 */
[C---:B-1----:R-:W-:Y:S08]  /*16c0*/  HMMA.16816.F16 R32, R16.reuse, R20, R32 ;  /* 0x000000141020723c */ /* 0x042ff00000000820 */
[C---:B------:R-:W-:Y:S08]  /*16d0*/  HMMA.16816.F16 R2, R16.reuse, R22, R2 ;  /* 0x000000161002723c */ /* 0x040ff00000000802 */
[C---:B--2---:R-:W-:Y:S08]  /*16e0*/  HMMA.16816.F16 R4, R16.reuse, R12, R4 ;  /* 0x0000000c1004723c */ /* 0x044ff00000000804 */
[----:B------:R-:W-:Y:S01]  /*16f0*/  HMMA.16816.F16 R6, R16, R14, R6 ;  /* 0x0000000e1006723c */ /* 0x000fe20000000806 */
[----:B------:R-:W1:Y:S07]  /*1700*/  LDSM.16.M88.4 R16, [R45] ;  /* 0x000000002d10783b */ /* 0x000e6e0000000200 */
[----:B-1----:R-:W-:Y:S01]  /*1710*/  HMMA.16816.F16 R10, R16, R22, R10 ;  /* 0x00000016100a723c */ /* 0x002fe2000000080a */
[----:B------:R-:W-:-:S05]  /*1720*/  VIADD R23, R42, 0x3 ;  /* 0x000000032a177836 */ /* 0x000fca0000000000 */
[----:B------:R-:W-:Y:S02]  /*1730*/  ISETP.GE.AND P0, PT, R23, UR6, PT ;  /* 0x0000000617007c0c */ /* 0x000fe4000bf06270 */
[C---:B------:R-:W-:Y:S08]  /*1740*/  HMMA.16816.F16 R8, R16.reuse, R20, R8 ;  /* 0x000000141008723c */ /* 0x040ff00000000808 */
[C---:B------:R-:W-:Y:S08]  /*1750*/  HMMA.16816.F16 R12, R16.reuse, R12, R28 ;  /* 0x0000000c100c723c */ /* 0x040ff0000000081c */
[----:B------:R-:W-:Y:S01]  /*1760*/  HMMA.16816.F16 R14, R16, R14, R24 ;  /* 0x0000000e100e723c */ /* 0x000fe20000000818 */
[----:B------:R-:W-:-:S04]  /*1770*/  NOP ;  /* 0x0000000000007918 */ /* 0x000fc80000000000 */
        /* <DEDUP_REMOVED lines=8> */
[----:B------:R-:W-:Y:S02]  /*1800*/  SHF.R.U32.HI R18, RZ, 0x1, R18 ;  /* 0x00000001ff127819 */ /* 0x000fe40000011612 */
[----:B------:R-:W-:Y:S01]  /*1810*/  LEA.HI R20, R39, R20, RZ, 0x1c ;  /* 0x0000001427147211 */ /* 0x000fe200078fe0ff */
[----:B------:R-:W-:Y:S02]  /*1820*/  VIADD R16, R21, 0x8 ;  /* 0x0000000815107836 */ /* 0x000fe40000000000 */
[----:B------:R-:W-:Y:S02]  /*1830*/  IMAD R18, R18, -0x3, R23 ;  /* 0xfffffffd12127824 */ /* 0x000fe400078e0217 */
[----:B------:R-:W-:Y:S01]  /*1840*/  IMAD.SHL.U32 R23, R39, 0x8, RZ ;  /* 0x0000000827177824 */ /* 0x000fe200078e00ff */
[----:B------:R-:W-:-:S04]  /*1850*/  ISETP.GT.AND P0, PT, R16, UR11, PT ;  /* 0x0000000b10007c0c */ /* 0x000fc8000bf04270 */
[----:B------:R-:W-:-:S13]  /*1860*/  ISETP.GE.OR P0, PT, R35, UR10, P0 ;  /* 0x0000000a23007c0c */ /* 0x000fda0008706670 */
[----:B------:R-:W2:Y:S01]  /*1870*/  @!P0 LDC.64 R16, c[0x0][0x380] ;  /* 0x0000e000ff108b82 */ /* 0x000ea20000000a00 */
[----:B------:R-:W-:-:S05]  /*1880*/  @!P0 IADD3 R21, P1, PT, R34, R21, RZ ;  /* 0x0000001522158210 */ /* 0x000fca0007f3e0ff */
[----:B------:R-:W-:Y:S01]  /*1890*/  @!P0 IMAD.X R22, RZ, RZ, R0, P1 ;  /* 0x000000ffff168224 */ /* 0x000fe200008e0600 */
[----:B--2---:R-:W-:-:S04]  /*18a0*/  @!P0 LEA R16, P1, R21, R16, 0x1 ;  /* 0x0000001015108211 */ /* 0x004fc800078208ff */
[----:B------:R-:W-:Y:S01]  /*18b0*/  @!P0 LEA.HI.X R17, R21, R17, R22, 0x1, P1 ;  /* 0x0000001115118211 */ /* 0x000fe200008f0c16 */
[----:B------:R-:W-:Y:S01]  /*18c0*/  @!P0 IMAD R21, R18, 0x1000, R40 ;  /* 0x0000100012158824 */ /* 0x000fe200078e0228 */
[----:B------:R-:W-:-:S04]  /*18d0*/  LOP3.LUT R22, R23, 0x78, RZ, 0xc0, !PT ;  /* 0x0000007817167812 */ /* 0x000fc800078ec0ff */
[----:B------:R-:W-:Y:S01]  /*18e0*/  @!PT LDS RZ, [RZ] ;  /* 0x00000000fffff984 */ /* 0x000fe20000000800 */
[----:B------:R-:W-:Y:S01]  /*18f0*/  @!PT LDS RZ, [RZ] ;  /* 0x00000000fffff984 */ /* 0x000fe20000000800 */
[----:B------:R-:W-:Y:S01]  /*1900*/  @!PT LDS RZ, [RZ] ;  /* 0x00000000fffff984 */ /* 0x000fe20000000800 */
[----:B------:R2:W-:Y:S01]  /*1910*/  @!P0 LDGSTS.E.BYPASS.128 [R21], desc[UR8][R16.64] ;  /* 0x0000000010158fae */ /* 0x0005e2000b981808 */
[----:B------:R-:W-:-:S04]  /*1920*/  IMAD.IADD R24, R37, 0x1, R22 ;  /* 0x0000000125187824 */ /* 0x000fc800078e0216 */
[----:B------:R-:W-:-:S05]  /*1930*/  VIADD R22, R24, 0x8 ;  /* 0x0000000818167836 */ /* 0x000fca0000000000 */
        /* <DEDUP_REMOVED lines=14> */
.L_x_12:
[----:B------:R-:W-:Y:S05]  /*1a20*/  BSYNC.RECONVERGENT B0 ;  /* 0x0000000000007941 */ /* 0x000fea0003800200 */
.L_x_11:
[----:B------:R-:W0:Y:S02]  /*1a30*/  LDGDEPBAR ;  /* 0x00000000000079af */ /* 0x000e240000000000 */
.L_x_10:
[----:B------:R-:W-:Y:S01]  /*1a40*/  ISETP.NE.AND P0, PT, R26, UR5, PT ;  /* 0x000000051a007c0c */ /* 0x000fe2000bf05270 */
[----:B------:R-:W-:-:S12]  /*1a50*/  IMAD.MOV.U32 R42, RZ, RZ, R26 ;  /* 0x000000ffff2a7224 */ /* 0x000fd800078e001a */
[----:B------:R-:W-:Y:S05]  /*1a60*/  @P0 BRA `(.L_x_13) ;  /* 0xfffffff400640947 */ /* 0x000fea000383ffff */
[----:B------:R-:W-:-:S07]  /*1a70*/  IMAD.U32 R42, RZ, RZ, UR5 ;  /* 0x00000005ff2a7e24 */ /* 0x000fce000f8e00ff */
.L_x_6:
[----:B------:R-:W-:-:S04]  /*1a80*/  UISETP.LT.AND UP0, UPT, UR6, 0x1, UPT ;  /* 0x000000010600788c */ /* 0x000fc8000bf01270 */
[----:B------:R-:W-:-:S04]  /*1a90*/  USEL UR5, UR6, 0x1, !UP0 ;  /* 0x0000000106057887 */ /* 0x000fc8000c000000 */
[----:B------:R-:W-:-:S04]  /*1aa0*/  ULOP3.LUT UR5, UR5, 0x1, URZ, 0xc0, !UPT ;  /* 0x0000000105057892 */ /* 0x000fc8000f8ec0ff */
[----:B------:R-:W-:-:S09]  /*1ab0*/  UISETP.NE.U32.AND UP0, UPT, UR5, 0x1, UPT ;  /* 0x000000010500788c */ /* 0x000fd2000bf05070 */
[----:B------:R-:W-:Y:S05]  /*1ac0*/  BRA.U UP0, `(.L_x_2) ;  /* 0x0000000500687547 */ /* 0x000fea000b800000 */
[----:B------:R-:W2:Y:S01]  /*1ad0*/  S2R R18, SR_LANEID ;  /* 0x0000000000127919 */ /* 0x000ea20000000000 */
[----:B-1----:R-:W-:Y:S01]  /*1ae0*/  IMAD.SHL.U32 R16, R39, 0x4, RZ ;  /* 0x0000000427107824 */ /* 0x002fe200078e00ff */
[----:B------:R-:W-:-:S04]  /*1af0*/  DEPBAR.LE SB0, 0x1 ;  /* 0x000080400000791a */ /* 0x000fc80000000000 */
[----:B------:R-:W-:Y:S01]  /*1b00*/  IMAD.SHL.U32 R20, R39, 0x2, RZ ;  /* 0x0000000227147824 */ /* 0x000fe200078e00ff */
[----:B------:R-:W-:Y:S01]  /*1b10*/  LOP3.LUT R16, R16, 0xe00, RZ, 0xc0, !PT ;  /* 0x00000e0010107812 */ /* 0x000fe200078ec0ff */
[----:B------:R-:W-:-:S03]  /*1b20*/  IMAD.HI.U32 R17, R42, 0x55555556, RZ ;  /* 0x555555562a117827 */ /* 0x000fc600078e00ff */
[----:B------:R-:W-:Y:S01]  /*1b30*/  LOP3.LUT R22, R20, 0xc0, RZ, 0xc0, !PT ;  /* 0x000000c014167812 */ /* 0x000fe200078ec0ff */
[----:B------:R-:W-:-:S04]  /*1b40*/  IMAD R17, R17, -0x3, R42 ;  /* 0xfffffffd11117824 */ /* 0x000fc800078e022a */
[C---:B------:R-:W-:Y:S02]  /*1b50*/  IMAD R16, R17.reuse, 0x800, R16 ;  /* 0x0000080011107824 */ /* 0x040fe400078e0210 */
[----:B------:R-:W-:-:S03]  /*1b60*/  IMAD R17, R17, 0x1000, R22 ;  /* 0x0000100011117824 */ /* 0x000fc600078e0216 */
[----:B------:R-:W-:Y:S02]  /*1b70*/  LEA R16, R16, UR4, 0x1 ;  /* 0x0000000410107c11 */ /* 0x000fe4000f8e08ff */
[--C-:B--2---:R-:W-:Y:S02]  /*1b80*/  SHF.R.U32.HI R19, RZ, 0x3, R18.reuse ;  /* 0x00000003ff137819 */ /* 0x104fe40000011612 */
[----:B------:R-:W-:Y:S02]  /*1b90*/  LOP3.LUT R20, R18, 0x7, RZ, 0xc0, !PT ;  /* 0x0000000712147812 */ /* 0x000fe400078ec0ff */
[----:B------:R-:W-:Y:S01]  /*1ba0*/  SHF.R.U32.HI R18, RZ, 0x4, R18 ;  /* 0x00000004ff127819 */ /* 0x000fe20000011612 */
[----:B------:R-:W-:-:S05]  /*1bb0*/  IMAD.SHL.U32 R19, R19, 0x8, RZ ;  /* 0x0000000813137824 */ /* 0x000fca00078e00ff */
[----:B------:R-:W-:Y:S01]  /*1bc0*/  LOP3.LUT R20, R19, 0x8, R20, 0xe2, !PT ;  /* 0x0000000813147812 */ /* 0x000fe200078ee214 */
[----:B------:R-:W-:Y:S02]  /*1bd0*/  IMAD.SHL.U32 R19, R18, 0x8, RZ ;  /* 0x0000000812137824 */ /* 0x000fe400078e00ff */
[----:B------:R-:W-:Y:S02]  /*1be0*/  VIADD R18, R17, UR4 ;  /* 0x0000000411127c36 */ /* 0x000fe40008000000 */
[C-C-:B------:R-:W-:Y:S02]  /*1bf0*/  IMAD R28, R20.reuse, 0x10, R19.reuse ;  /* 0x00000010141c7824 */ /* 0x140fe400078e0213 */
[----:B------:R-:W-:Y:S02]  /*1c00*/  IMAD R24, R20, 0x80, R19 ;  /* 0x0000008014187824 */ /* 0x000fe400078e0213 */
[C---:B------:R-:W-:Y:S02]  /*1c10*/  VIADD R19, R18.reuse, 0x3000 ;  /* 0x0000300012137836 */ /* 0x040fe40000000000 */
[----:B------:R-:W-:-:S02]  /*1c20*/  VIADD R18, R18, 0x3020 ;  /* 0x0000302012127836 */ /* 0x000fc40000000000 */
[----:B------:R-:W-:Y:S02]  /*1c30*/  VIADD R17, R16, 0x200 ;  /* 0x0000020010117836 */ /* 0x000fe40000000000 */
[----:B------:R-:W-:Y:S01]  /*1c40*/  IMAD.U32 R20, R24, 0x2, R19 ;  /* 0x0000000218147824 */ /* 0x000fe200078e0013 */
[----:B------:R-:W-:Y:S01]  /*1c50*/  BAR.SYNC.DEFER_BLOCKING 0x0 ;  /* 0x0000000000007b1d */ /* 0x000fe20000010000 */
[----:B------:R-:W-:Y:S02]  /*1c60*/  IMAD.U32 R16, R28, 0x2, R16 ;  /* 0x000000021c107824 */ /* 0x000fe400078e0010 */
[----:B------:R-:W-:Y:S02]  /*1c70*/  IMAD.U32 R24, R24, 0x2, R18 ;  /* 0x0000000218187824 */ /* 0x000fe400078e0012 */
[----:B------:R-:W-:Y:S02]  /*1c80*/  IMAD.U32 R28, R28, 0x2, R17 ;  /* 0x000000021c1c7824 */ /* 0x000fe400078e0011 */
[----:B------:R-:W-:Y:S04]  /*1c90*/  LDSM.16.M88.4 R16, [R16] ;  /* 0x000000001010783b */ /* 0x000fe80000000200 */
[----:B------:R-:W1:Y:S04]  /*1ca0*/  LDSM.16.MT88.4 R20, [R20] ;  /* 0x000000001414783b */ /* 0x000e680000004200 */
[----:B------:R-:W2:Y:S04]  /*1cb0*/  LDSM.16.MT88.4 R24, [R24] ;  /* 0x000000001818783b */ /* 0x000ea80000004200 */
[----:B------:R-:W3:Y:S01]  /*1cc0*/  LDSM.16.M88.4 R28, [R28] ;  /* 0x000000001c1c783b */ /* 0x000ee20000000200 */
[C---:B-1----:R-:W-:Y:S08]  /*1cd0*/  HMMA.16816.F16 R32, R16.reuse, R20, R32 ;  /* 0x000000141020723c */ /* 0x042ff00000000820 */
[C---:B------:R-:W-:Y:S08]  /*1ce0*/  HMMA.16816.F16 R2, R16.reuse, R22, R2 ;  /* 0x000000161002723c */ /* 0x040ff00000000802 */
[C---:B--2---:R-:W-:Y:S08]  /*1cf0*/  HMMA.16816.F16 R4, R16.reuse, R24, R4 ;  /* 0x000000181004723c */ /* 0x044ff00000000804 */
[----:B------:R-:W-:Y:S01]  /*1d00*/  HMMA.16816.F16 R6, R16, R26, R6 ;  /* 0x0000001a1006723c */ /* 0x000fe20000000806 */
[----:B------:R-:W-:-:S05]  /*1d10*/  VIADD R19, R42, 0x2 ;  /* 0x000000022a137836 */ /* 0x000fca0000000000 */
[----:B------:R-:W-:Y:S02]  /*1d20*/  ISETP.GE.AND P0, PT, R19, UR6, PT ;  /* 0x0000000613007c0c */ /* 0x000fe4000bf06270 */
[C---:B---3--:R-:W-:Y:S08]  /*1d30*/  HMMA.16816.F16 R8, R28.reuse, R20, R8 ;  /* 0x000000141c08723c */ /* 0x048ff00000000808 */
        /* <DEDUP_REMOVED lines=8> */
[----:B------:R-:W1:Y:S01]  /*1dc0*/  LDCU UR4, c[0x0][0x3a0] ;  /* 0x00007400ff0477ac */ /* 0x000e620008000800 */
[C---:B------:R-:W-:Y:S01]  /*1dd0*/  IMAD.SHL.U32 R20, R19.reuse, 0x10, RZ ;  /* 0x0000001013147824 */ /* 0x040fe200078e00ff */
[----:B------:R-:W2:Y:S01]  /*1de0*/  S2R R23, SR_TID.X ;  /* 0x0000000000177919 */ /* 0x000ea20000002100 */
[----:B------:R-:W-:Y:S01]  /*1df0*/  IMAD.HI.U32 R18, R19, 0x55555556, RZ ;  /* 0x5555555613127827 */ /* 0x000fe200078e00ff */
[----:B------:R-:W3:Y:S01]  /*1e00*/  LDCU UR5, c[0x0][0x398] ;  /* 0x00007300ff0577ac */ /* 0x000ee20008000800 */
[----:B------:R-:W4:Y:S02]  /*1e10*/  LDC R27, c[0x0][0x39c] ;  /* 0x0000e700ff1b7b82 */ /* 0x000f240000000800 */
[----:B------:R-:W-:Y:S02]  /*1e20*/  IMAD.IADD R41, R41, 0x1, R20 ;  /* 0x0000000129297824 */ /* 0x000fe400078e0214 */
[----:B------:R-:W-:Y:S02]  /*1e30*/  IMAD R21, R18, -0x3, R19 ;  /* 0xfffffffd12157824 */ /* 0x000fe400078e0213 */
[----:B------:R-:W-:-:S05]  /*1e40*/  VIADD R16, R41, 0x8 ;  /* 0x0000000829107836 */ /* 0x000fca0000000000 */
[----:B-1----:R-:W-:-:S04]  /*1e50*/  ISETP.GT.AND P0, PT, R16, UR4, PT ;  /* 0x0000000410007c0c */ /* 0x002fc8000bf04270 */
[----:B---3--:R-:W-:Y:S01]  /*1e60*/  ISETP.GE.OR P0, PT, R35, UR5, P0 ;  /* 0x0000000523007c0c */ /* 0x008fe20008706670 */
[----:B--2---:R-:W-:-:S12]  /*1e70*/  IMAD.SHL.U32 R18, R23, 0x8, RZ ;  /* 0x0000000817127824 */ /* 0x004fd800078e00ff */
[----:B------:R-:W1:Y:S01]  /*1e80*/  @!P0 LDC.64 R16, c[0x0][0x380] ;  /* 0x0000e000ff108b82 */ /* 0x000e620000000a00 */
[----:B------:R-:W-:Y:S01]  /*1e90*/  @!P0 IADD3 R34, P1, PT, R34, R41, RZ ;  /* 0x0000002922228210 */ /* 0x000fe20007f3e0ff */
[----:B------:R-:W-:Y:S01]  /*1ea0*/  @!P0 IMAD R19, R21, 0x1000, R40 ;  /* 0x0000100015138824 */ /* 0x000fe200078e0228 */
[----:B------:R-:W-:Y:S02]  /*1eb0*/  LEA.HI R20, R23, R20, RZ, 0x1c ;  /* 0x0000001417147211 */ /* 0x000fe400078fe0ff */
[----:B------:R-:W-:Y:S01]  /*1ec0*/  LOP3.LUT R18, R18, 0x78, RZ, 0xc0, !PT ;  /* 0x0000007812127812 */ /* 0x000fe200078ec0ff */
[----:B------:R-:W-:-:S04]  /*1ed0*/  @!P0 IMAD.X R0, RZ, RZ, R0, P1 ;  /* 0x000000ffff008224 */ /* 0x000fc800008e0600 */
[----:B------:R-:W-:Y:S01]  /*1ee0*/  IMAD.IADD R25, R37, 0x1, R18 ;  /* 0x0000000125197824 */ /* 0x000fe200078e0212 */
[----:B-1----:R-:W-:-:S04]  /*1ef0*/  @!P0 LEA R16, P1, R34, R16, 0x1 ;  /* 0x0000001022108211 */ /* 0x002fc800078208ff */
[----:B------:R-:W-:Y:S01]  /*1f00*/  @!P0 LEA.HI.X R17, R34, R17, R0, 0x1, P1 ;  /* 0x0000001122118211 */ /* 0x000fe200008f0c00 */
[----:B------:R-:W-:-:S04]  /*1f10*/  VIADD R0, R25, 0x8 ;  /* 0x0000000819007836 */ /* 0x000fc80000000000 */
[----:B------:R-:W-:Y:S01]  /*1f20*/  @!PT LDS RZ, [RZ] ;  /* 0x00000000fffff984 */ /* 0x000fe20000000800 */
[----:B------:R-:W-:Y:S01]  /*1f30*/  @!PT LDS RZ, [RZ] ;  /* 0x00000000fffff984 */ /* 0x000fe20000000800 */
[----:B------:R-:W-:Y:S01]  /*1f40*/  @!PT LDS RZ, [RZ] ;  /* 0x00000000fffff984 */ /* 0x000fe20000000800 */
[----:B------:R1:W-:Y:S01]  /*1f50*/  @!P0 LDGSTS.E.BYPASS.128 [R19], desc[UR8][R16.64] ;  /* 0x0000000010138fae */ /* 0x0003e2000b981808 */
[----:B----4-:R-:W-:-:S04]  /*1f60*/  ISETP.GT.AND P0, PT, R0, R27, PT ;  /* 0x0000001b0000720c */ /* 0x010fc80003f04270 */
[----:B------:R-:W-:-:S13]  /*1f70*/  ISETP.GE.OR P0, PT, R20, UR4, P0 ;  /* 0x0000000414007c0c */ /* 0x000fda0008706670 */
[----:B-1----:R-:W-:Y:S05]  /*1f80*/  @P0 BRA `(.L_x_15) ;  /* 0x0000000000300947 */ /* 0x002fea0003800000 */
[----:B------:R-:W1:Y:S01]  /*1f90*/  LDCU.64 UR4, c[0x0][0x388] ;  /* 0x00007100ff0477ac */ /* 0x000e620008000a00 */
[----:B------:R-:W-:Y:S01]  /*1fa0*/  IMAD R0, R20, R27, RZ ;  /* 0x0000001b14007224 */ /* 0x000fe200078e02ff */
[----:B------:R-:W-:Y:S01]  /*1fb0*/  SHF.R.S32.HI R17, RZ, 0x1f, R25 ;  /* 0x0000001fff117819 */ /* 0x000fe20000011419 */
[----:B------:R-:W-:-:S03]  /*1fc0*/  IMAD R19, R21, 0x1000, R38 ;  /* 0x0000100015137824 */ /* 0x000fc600078e0226 */
[----:B------:R-:W-:-:S04]  /*1fd0*/  IADD3 R18, P0, PT, R25, R0, RZ ;  /* 0x0000000019127210 */ /* 0x000fc80007f1e0ff */
[----:B------:R-:W-:Y:S02]  /*1fe0*/  LEA.HI.X.SX32 R17, R0, R17, 0x1, P0 ;  /* 0x0000001100117211 */ /* 0x000fe400000f0eff */
[----:B-1----:R-:W-:-:S04]  /*1ff0*/  LEA R16, P0, R18, UR4, 0x1 ;  /* 0x0000000412107c11 */ /* 0x002fc8000f8008ff */
[----:B------:R-:W-:-:S05]  /*2000*/  LEA.HI.X R17, R18, UR5, R17, 0x1, P0 ;  /* 0x0000000512117c11 */ /* 0x000fca00080f0c11 */
[----:B------:R-:W-:Y:S01]  /*2010*/  @!PT LDS RZ, [RZ] ;  /* 0x00000000fffff984 */ /* 0x000fe20000000800 */
[----:B------:R-:W-:Y:S01]  /*2020*/  @!PT LDS RZ, [RZ] ;  /* 0x00000000fffff984 */ /* 0x000fe20000000800 */
[----:B------:R-:W-:Y:S01]  /*2030*/  @!PT LDS RZ, [RZ] ;  /* 0x00000000fffff984 */ /* 0x000fe20000000800 */
[----:B------:R1:W-:Y:S04]  /*2040*/  LDGSTS.E.BYPASS.128 [R19+0x3000], desc[UR8][R16.64] ;  /* 0x0300000010137fae */ /* 0x0003e8000b981808 */
.L_x_15:
[----:B------:R-:W-:Y:S05]  /*2050*/  BSYNC.RECONVERGENT B0 ;  /* 0x0000000000007941 */ /* 0x000fea0003800200 */
.L_x_14:
[----:B------:R-:W0:Y:S02]  /*2060*/  LDGDEPBAR ;  /* 0x00000000000079af */ /* 0x000e240000000000 */
.L_x_2:
[----:B------:R-:W3:Y:S01]  /*2070*/  S2R R0, SR_TID.X ;  /* 0x0000000000007919 */ /* 0x000ee20000002100 */
[----:B-1----:R-:W1:Y:S01]  /*2080*/  LDC.64 R16, c[0x0][0x398] ;  /* 0x0000e600ff107b82 */ /* 0x002e620000000a00 */
[--C-:B---3--:R-:W-:Y:S02]  /*2090*/  SHF.R.U32.HI R18, RZ, 0x5, R0.reuse ;  /* 0x00000005ff127819 */ /* 0x108fe40000011600 */
[----:B------:R-:W-:-:S03]  /*20a0*/  SHF.R.U32.HI R0, RZ, 0x2, R0 ;  /* 0x00000002ff007819 */ /* 0x000fc60000011600 */
[----:B------:R-:W-:Y:S01]  /*20b0*/  IMAD.SHL.U32 R18, R18, 0x20, RZ ;  /* 0x0000002012127824 */ /* 0x000fe200078e00ff */
[----:B------:R-:W-:-:S04]  /*20c0*/  LOP3.LUT R21, R0, 0xe0, RZ, 0xc0, !PT ;  /* 0x000000e000157812 */ /* 0x000fc800078ec0ff */
[----:B------:R-:W-:Y:S01]  /*20d0*/  LOP3.LUT R0, R18, 0x60, RZ, 0xc0, !PT ;  /* 0x0000006012007812 */ /* 0x000fe200078ec0ff */
[----:B------:R-:W-:Y:S01]  /*20e0*/  IMAD.IADD R21, R36, 0x1, R21 ;  /* 0x0000000124157824 */ /* 0x000fe200078e0215 */
[----:B------:R-:W3:Y:S03]  /*20f0*/  LDC.64 R18, c[0x0][0x390] ;  /* 0x0000e400ff127b82 */ /* 0x000ee60000000a00 */
[----:B------:R-:W-:Y:S02]  /*2100*/  IMAD.IADD R20, R37, 0x1, R0 ;  /* 0x0000000125147824 */ /* 0x000fe400078e0200 */
[CC--:B-1----:R-:W-:Y:S02]  /*2110*/  IMAD R22, R21.reuse, R17.reuse, RZ ;  /* 0x0000001115167224 */ /* 0x0c2fe400078e02ff */
[C---:B------:R-:W-:Y:S01]  /*2120*/  VIADD R0, R20.reuse, 0x10 ;  /* 0x0000001014007836 */ /* 0x040fe20000000000 */
[----:B------:R-:W-:Y:S01]  /*2130*/  ISETP.GE.AND P0, PT, R20, R17, PT ;  /* 0x000000111400720c */ /* 0x000fe20003f06270 */
[----:B------:R-:W-:Y:S01]  /*2140*/  VIADD R25, R21, 0x10 ;  /* 0x0000001015197836 */ /* 0x000fe20000000000 */
[----:B------:R-:W-:-:S02]  /*2150*/  SHF.R.S32.HI R23, RZ, 0x1f, R20 ;  /* 0x0000001fff177819 */ /* 0x000fc40000011414 */
[----:B------:R-:W-:Y:S01]  /*2160*/  ISETP.GE.AND P1, PT, R0, R17, PT ;  /* 0x000000110000720c */ /* 0x000fe20003f26270 */
[----:B------:R-:W-:Y:S01]  /*2170*/  IMAD R0, R17, 0x10, R22 ;  /* 0x0000001011007824 */ /* 0x000fe200078e0216 */
[CC--:B------:R-:W-:Y:S02]  /*2180*/  ISETP.GE.OR P3, PT, R21.reuse, R16.reuse, P0 ;  /* 0x000000101500720c */ /* 0x0c0fe40000766670 */
[----:B------:R-:W-:Y:S02]  /*2190*/  ISETP.GE.OR P2, PT, R21, R16, P1 ;  /* 0x000000101500720c */ /* 0x000fe40000f46670 */
[C---:B------:R-:W-:Y:S02]  /*21a0*/  IADD3 R21, P4, PT, R20.reuse, R22, RZ ;  /* 0x0000001614157210 */ /* 0x040fe40007f9e0ff */
[----:B------:R-:W-:Y:S02]  /*21b0*/  IADD3 R20, P5, PT, R20, R0, RZ ;  /* 0x0000000014147210 */ /* 0x000fe40007fbe0ff */
[----:B------:R-:W-:-:S02]  /*21c0*/  ISETP.GE.OR P0, PT, R25, R16, P0 ;  /* 0x000000101900720c */ /* 0x000fc40000706670 */
[----:B------:R-:W-:Y:S02]  /*21d0*/  ISETP.GE.OR P1, PT, R25, R16, P1 ;  /* 0x000000101900720c */ /* 0x000fe40000f26670 */
[-C--:B------:R-:W-:Y:S02]  /*21e0*/  LEA.HI.X.SX32 R22, R22, R23.reuse, 0x1, P4 ;  /* 0x0000001716167211 */ /* 0x080fe400020f0eff */
[----:B------:R-:W-:Y:S02]  /*21f0*/  LEA.HI.X.SX32 R0, R0, R23, 0x1, P5 ;  /* 0x0000001700007211 */ /* 0x000fe400028f0eff */
[CC--:B---3--:R-:W-:Y:S02]  /*2200*/  LEA R16, P5, R20.reuse, R18.reuse, 0x1 ;  /* 0x0000001214107211 */ /* 0x0c8fe400078a08ff */
[----:B------:R-:W-:Y:S02]  /*2210*/  LEA R25, P4, R21, R18, 0x1 ;  /* 0x0000001215197211 */ /* 0x000fe400078808ff */
[----:B------:R-:W-:-:S02]  /*2220*/  LEA.HI.X R0, R20, R19, R0, 0x1, P5 ;  /* 0x0000001314007211 */ /* 0x000fc400028f0c00 */
[----:B------:R-:W-:Y:S01]  /*2230*/  LEA.HI.X R27, R21, R19, R22, 0x1, P4 ;  /* 0x00000013151b7211 */ /* 0x000fe200020f0c16 */
[----:B------:R-:W-:Y:S08]  /*2240*/  @P3 BRA `(.L_x_16) ;  /* 0x0000000000383947 */ /* 0x000ff00003800000 */
[----:B------:R-:W1:Y:S01]  /*2250*/  S2R R21, SR_LANEID ;  /* 0x0000000000157919 */ /* 0x000e620000000000 */
[----:B------:R-:W-:Y:S01]  /*2260*/  SHF.R.U32.HI R23, RZ, 0x1, R17 ;  /* 0x00000001ff177819 */ /* 0x000fe20000011611 */
[----:B------:R-:W-:Y:S01]  /*2270*/  IMAD.MOV.U32 R19, RZ, RZ, RZ ;  /* 0x000000ffff137224 */ /* 0x000fe200078e00ff */
[----:B------:R-:W-:Y:S05]  /*2280*/  WARPSYNC.ALL ;  /* 0x0000000000007948 */ /* 0x000fea0003800000 */
[----:B-1----:R-:W-:Y:S02]  /*2290*/  LOP3.LUT R18, R21, 0x3, RZ, 0xc0, !PT ;  /* 0x0000000315127812 */ /* 0x002fe400078ec0ff */
[----:B------:R-:W-:-:S05]  /*22a0*/  SHF.R.U32.HI R21, RZ, 0x2, R21 ;  /* 0x00000002ff157819 */ /* 0x000fca0000011615 */
[----:B------:R-:W-:-:S03]  /*22b0*/  IMAD.WIDE.U32 R18, R21, R23, R18 ;  /* 0x0000001715127225 */ /* 0x000fc600078e0012 */
[----:B------:R-:W-:-:S04]  /*22c0*/  LEA R20, P3, R18, R25, 0x2 ;  /* 0x0000001912147211 */ /* 0x000fc800078610ff */
[----:B------:R-:W-:-:S03]  /*22d0*/  LEA.HI.X R21, R18, R27, R19, 0x2, P3 ;  /* 0x0000001b12157211 */ /* 0x000fc600018f1413 */
[----:B------:R-:W-:Y:S02]  /*22e0*/  IMAD.WIDE.U32 R18, R23, 0x20, R20 ;  /* 0x0000002017127825 */ /* 0x000fe400078e0014 */
[----:B--2---:R1:W-:Y:S04]  /*22f0*/  STG.E desc[UR8][R20.64], R32 ;  /* 0x0000002014007986 */ /* 0x0043e8000c101908 */
[----:B------:R1:W-:Y:S04]  /*2300*/  STG.E desc[UR8][R18.64], R33 ;  /* 0x0000002112007986 */ /* 0x0003e8000c101908 */
[----:B------:R1:W-:Y:S04]  /*2310*/  STG.E desc[UR8][R20.64+0x10], R2 ;  /* 0x0000100214007986 */ /* 0x0003e8000c101908 */
[----:B------:R1:W-:Y:S02]  /*2320*/  STG.E desc[UR8][R18.64+0x10], R3 ;  /* 0x0000100312007986 */ /* 0x0003e4000c101908 */
.L_x_16:
[----:B------:R-:W-:Y:S05]  /*2330*/  @P2 BRA `(.L_x_17) ;  /* 0x0000000000382947 */ /* 0x000fea0003800000 */
[----:B-1----:R-:W1:Y:S01]  /*2340*/  S2R R3, SR_LANEID ;  /* 0x0000000000037919 */ /* 0x002e620000000000 */
[----:B------:R-:W-:Y:S01]  /*2350*/  SHF.R.U32.HI R21, RZ, 0x1, R17 ;  /* 0x00000001ff157819 */ /* 0x000fe20000011611 */
[----:B------:R-:W-:Y:S05]  /*2360*/  WARPSYNC.ALL ;  /* 0x0000000000007948 */ /* 0x000fea0003800000 */
[----:B-1----:R-:W-:Y:S02]  /*2370*/  LOP3.LUT R2, R3, 0x3, RZ, 0xc0, !PT ;  /* 0x0000000303027812 */ /* 0x002fe400078ec0ff */
[----:B------:R-:W-:Y:S01]  /*2380*/  SHF.R.U32.HI R19, RZ, 0x2, R3 ;  /* 0x00000002ff137819 */ /* 0x000fe20000011603 */
[----:B------:R-:W-:-:S04]  /*2390*/  IMAD.MOV.U32 R3, RZ, RZ, RZ ;  /* 0x000000ffff037224 */ /* 0x000fc800078e00ff */
        /* <DEDUP_REMOVED lines=8> */
.L_x_17:
[----:B------:R-:W-:Y:S05]  /*2420*/  @P0 BRA `(.L_x_18) ;  /* 0x0000000000380947 */ /* 0x000fea0003800000 */
[----:B-1-3--:R-:W1:Y:S01]  /*2430*/  S2R R3, SR_LANEID ;  /* 0x0000000000037919 */ /* 0x00ae620000000000 */
        /* <DEDUP_REMOVED lines=13> */
.L_x_18:
[----:B--2---:R-:W-:Y:S05]  /*2510*/  @P1 EXIT ;  /* 0x000000000000194d */ /* 0x004fea0003800000 */
[----:B-1-34-:R-:W1:Y:S01]  /*2520*/  S2R R3, SR_LANEID ;  /* 0x0000000000037919 */ /* 0x01ae620000000000 */
        /* <DEDUP_REMOVED lines=9> */
[----:B------:R-:W-:Y:S04]  /*25c0*/  STG.E desc[UR8][R16.64+0x20], R12 ;  /* 0x0000200c10007986 */ /* 0x000fe8000c101908 */
[----:B------:R-:W-:Y:S04]  /*25d0*/  STG.E desc[UR8][R2.64+0x20], R13 ;  /* 0x0000200d02007986 */ /* 0x000fe8000c101908 */
[----:B------:R-:W-:Y:S04]  /*25e0*/  STG.E desc[UR8][R16.64+0x30], R14 ;  /* 0x0000300e10007986 */ /* 0x000fe8000c101908 */
[----:B------:R-:W-:Y:S01]  /*25f0*/  STG.E desc[UR8][R2.64+0x30], R15 ;  /* 0x0000300f02007986 */ /* 0x000fe2000c101908 */
[----:B------:R-:W-:Y:S05]  /*2600*/  EXIT ;  /* 0x000000000000794d */ /* 0x000fea0003800000 */
.L_x_19:
[----:B------:R-:W-:-:S00]  /*2610*/  BRA `(.L_x_19) ;  /* 0xfffffffc00fc7947 */ /* 0x000fc0000383ffff */
[----:B------:R-:W-:-:S00]  /*2620*/  NOP ;  /* 0x0000000000007918 */ /* 0x000fc00000000000 */
        /* <DEDUP_REMOVED lines=13> */
.L_x_20:


//--------------------- .nv.shared._Z11gemm_kernelILi128ELi128ELi16ELi3ELi4ELi4EEvPK6__halfS2_PS0_iiiib --------------------------
	.section	.nv.shared._Z11gemm_kernelILi128ELi128ELi16ELi3ELi4ELi4EEvPK6__halfS2_PS0_iiiib,"aw",@nobits
	.sectionflags	@""
	.align	16
	.zero		1024


//--------------------- .nv.shared.reserved.0     --------------------------
	.section	.nv.shared.reserved.0,"aw",@nobits
	.weak		__nv_reservedSMEM_offset_0_alias
	.size		__nv_reservedSMEM_offset_0_alias, 0, 64
	.other		__nv_reservedSMEM_offset_0_alias,@"STO_CUDA_RESERVED_SHARED STV_DEFAULT"
__nv_reservedSMEM_offset_0_alias:
	.zero		0
	.zero		64


//--------------------- .nv.constant0._Z11gemm_kernelILi128ELi128ELi16ELi3ELi4ELi4EEvPK6__halfS2_PS0_iiiib --------------------------
	.section	.nv.constant0._Z11gemm_kernelILi128ELi128ELi16ELi3ELi4ELi4EEvPK6__halfS2_PS0_iiiib,"a",@progbits
	.sectionflags	@""
	.align	4
.nv.constant0._Z11gemm_kernelILi128ELi128ELi16ELi3ELi4ELi4EEvPK6__halfS2_PS0_iiiib:
	.zero		937


//--------------------- SYMBOLS --------------------------

	.type		.nv.reservedSmem.offset0,@object
	.size		.nv.reservedSmem.offset0,0x4
	.type		.nv.reservedSmem.cap,@object
	.size		.nv.reservedSmem.cap,0x4
